	.target	sm_90a

	.elftype	@"ET_EXEC"


//--------------------- .note.nv.tkinfo           --------------------------
	.section	.note.nv.tkinfo,"",@"SHT_NOTE"
	.sectionflags	@"SHF_NOTE_NV_TKINFO"
	.tkinfo
        /*0018*/ 	.word	0x00000002
        /*0030*/ 	.string	""
        /*0030*/ 	.string	"ptxas"
        /*0030*/ 	.string	"Cuda compilation tools, release 13.0, V13.0.88"
        /*0030*/ 	.string	"Build cuda_13.0.r13.0/compiler.36424714_0"
        /*0030*/ 	.string	"-arch sm_90a -m 64 "



//--------------------- .note.nv.cuinfo           --------------------------
	.section	.note.nv.cuinfo,"",@"SHT_NOTE"
	.sectionflags	@"SHF_NOTE_NV_CUINFO"
        /*0018*/ 	.short	0x0002
        /*001a*/ 	.short	0x005a
        /*001c*/ 	.short	0x0082
	.zero		2


//--------------------- .nv.info                  --------------------------
	.section	.nv.info,"",@"SHT_CUDA_INFO"
	.align	4


	//----- nvinfo : EIATTR_REGCOUNT
	.align		4
        /*0000*/ 	.byte	0x04, 0x2f
        /*0002*/ 	.short	(.L_15 - .L_14)
	.align		4
.L_14:
        /*0004*/ 	.word	index@(_ZN7cutlass13device_kernelINS_4gemm6kernel13GemmUniversalIN4cute5tupleIJiiiiEEENS1_10collective13CollectiveMmaINS1_34MainloopSm90TmaGmmaWarpSpecializedILi7ENS5_IJNS4_1CILi2EEENSA_ILi1EEESC_EEENS1_35KernelTmaWarpSpecializedCooperativeEEENS5_IJNSA_ILi128EEESG_NSA_ILi64EEEEEENS_6half_tENS5_IJSC_llEEESJ_SK_NS4_8TiledMMAINS4_8MMA_AtomIJNS4_4SM904GMMA26MMA_64x128x16_F32F16F16_SSILNSO_5MajorE1ELSQ_1ELNSO_7ScaleInE1ELSR_1EEEEEENS4_6LayoutISD_NS5_IJSC_NSA_ILi0EEESV_EEEEENS5_IJNS4_10UnderscoreESY_SY_EEEEENS4_13SM90_TMA_LOADENS4_14ComposedLayoutINS4_7SwizzleILi3ELi4ELi3EEENS4_18smem_ptr_flag_bitsILi16EEENSU_INS5_IJSH_NSA_ILi8EEEEEENS5_IJSC_SH_EEEEEEEvNS4_8identityENS4_23SM90_TMA_LOAD_MULTICASTES1B_vS1C_EENS_8epilogue10collective6detail29Sm90TmaWarpSpecializedAdapterINS1G_15DefaultEpilogueISJ_NS5_IJlSC_lEEES1K_NS1F_6thread17LinearCombinationISJ_Li1EffLNS1L_9ScaleType4KindE0ELNS_15FloatRoundStyleE2ESJ_EENS1_15EpilogueDefaultEEEEEvvEEEEvNT_6ParamsE)
        /*0008*/ 	.word	0x000000a8


	//----- nvinfo : EIATTR_FRAME_SIZE
	.align		4
.L_15:
        /*000c*/ 	.byte	0x04, 0x11
        /*000e*/ 	.short	(.L_17 - .L_16)
	.align		4
.L_16:
        /*0010*/ 	.word	index@(_ZN7cutlass13device_kernelINS_4gemm6kernel13GemmUniversalIN4cute5tupleIJiiiiEEENS1_10collective13CollectiveMmaINS1_34MainloopSm90TmaGmmaWarpSpecializedILi7ENS5_IJNS4_1CILi2EEENSA_ILi1EEESC_EEENS1_35KernelTmaWarpSpecializedCooperativeEEENS5_IJNSA_ILi128EEESG_NSA_ILi64EEEEEENS_6half_tENS5_IJSC_llEEESJ_SK_NS4_8TiledMMAINS4_8MMA_AtomIJNS4_4SM904GMMA26MMA_64x128x16_F32F16F16_SSILNSO_5MajorE1ELSQ_1ELNSO_7ScaleInE1ELSR_1EEEEEENS4_6LayoutISD_NS5_IJSC_NSA_ILi0EEESV_EEEEENS5_IJNS4_10UnderscoreESY_SY_EEEEENS4_13SM90_TMA_LOADENS4_14ComposedLayoutINS4_7SwizzleILi3ELi4ELi3EEENS4_18smem_ptr_flag_bitsILi16EEENSU_INS5_IJSH_NSA_ILi8EEEEEENS5_IJSC_SH_EEEEEEEvNS4_8identityENS4_23SM90_TMA_LOAD_MULTICASTES1B_vS1C_EENS_8epilogue10collective6detail29Sm90TmaWarpSpecializedAdapterINS1G_15DefaultEpilogueISJ_NS5_IJlSC_lEEES1K_NS1F_6thread17LinearCombinationISJ_Li1EffLNS1L_9ScaleType4KindE0ELNS_15FloatRoundStyleE2ESJ_EENS1_15EpilogueDefaultEEEEEvvEEEEvNT_6ParamsE)
        /*0014*/ 	.word	0x00000000


	//----- nvinfo : EIATTR_MIN_STACK_SIZE
	.align		4
.L_17:
        /*0018*/ 	.byte	0x04, 0x12
        /*001a*/ 	.short	(.L_19 - .L_18)
	.align		4
.L_18:
        /*001c*/ 	.word	index@(_ZN7cutlass13device_kernelINS_4gemm6kernel13GemmUniversalIN4cute5tupleIJiiiiEEENS1_10collective13CollectiveMmaINS1_34MainloopSm90TmaGmmaWarpSpecializedILi7ENS5_IJNS4_1CILi2EEENSA_ILi1EEESC_EEENS1_35KernelTmaWarpSpecializedCooperativeEEENS5_IJNSA_ILi128EEESG_NSA_ILi64EEEEEENS_6half_tENS5_IJSC_llEEESJ_SK_NS4_8TiledMMAINS4_8MMA_AtomIJNS4_4SM904GMMA26MMA_64x128x16_F32F16F16_SSILNSO_5MajorE1ELSQ_1ELNSO_7ScaleInE1ELSR_1EEEEEENS4_6LayoutISD_NS5_IJSC_NSA_ILi0EEESV_EEEEENS5_IJNS4_10UnderscoreESY_SY_EEEEENS4_13SM90_TMA_LOADENS4_14ComposedLayoutINS4_7SwizzleILi3ELi4ELi3EEENS4_18smem_ptr_flag_bitsILi16EEENSU_INS5_IJSH_NSA_ILi8EEEEEENS5_IJSC_SH_EEEEEEEvNS4_8identityENS4_23SM90_TMA_LOAD_MULTICASTES1B_vS1C_EENS_8epilogue10collective6detail29Sm90TmaWarpSpecializedAdapterINS1G_15DefaultEpilogueISJ_NS5_IJlSC_lEEES1K_NS1F_6thread17LinearCombinationISJ_Li1EffLNS1L_9ScaleType4KindE0ELNS_15FloatRoundStyleE2ESJ_EENS1_15EpilogueDefaultEEEEEvvEEEEvNT_6ParamsE)
        /*0020*/ 	.word	0x00000000
.L_19:


//--------------------- .nv.compat                --------------------------
	.section	.nv.compat,"",@"SHT_CUDA_COMPAT_INFO"
	.align	4
        /*0000*/ 	.byte	0x02, 0x09, 0x01, 0x00, 0x02, 0x02, 0x04, 0x00, 0x02, 0x05, 0x05, 0x00, 0x03, 0x07, 0x01, 0x01
        /*0010*/ 	.byte	0x02, 0x03, 0x01, 0x00, 0x02, 0x06, 0x01, 0x00, 0x04, 0x0b, 0x08, 0x00, 0x00, 0x00, 0x00, 0x00
        /*0020*/ 	.byte	0x00, 0x00, 0x00, 0x00


//--------------------- .nv.info._ZN7cutlass13device_kernelINS_4gemm6kernel13GemmUniversalIN4cute5tupleIJiiiiEEENS1_10collective13CollectiveMmaINS1_34MainloopSm90TmaGmmaWarpSpecializedILi7ENS5_IJNS4_1CILi2EEENSA_ILi1EEESC_EEENS1_35KernelTmaWarpSpecializedCooperativeEEENS5_IJNSA_ILi128EEESG_NSA_ILi64EEEEEENS_6half_tENS5_IJSC_llEEESJ_SK_NS4_8TiledMMAINS4_8MMA_AtomIJNS4_4SM904GMMA26MMA_64x128x16_F32F16F16_SSILNSO_5MajorE1ELSQ_1ELNSO_7ScaleInE1ELSR_1EEEEEENS4_6LayoutISD_NS5_IJSC_NSA_ILi0EEESV_EEEEENS5_IJNS4_10UnderscoreESY_SY_EEEEENS4_13SM90_TMA_LOADENS4_14ComposedLayoutINS4_7SwizzleILi3ELi4ELi3EEENS4_18smem_ptr_flag_bitsILi16EEENSU_INS5_IJSH_NSA_ILi8EEEEEENS5_IJSC_SH_EEEEEEEvNS4_8identityENS4_23SM90_TMA_LOAD_MULTICASTES1B_vS1C_EENS_8epilogue10collective6detail29Sm90TmaWarpSpecializedAdapterINS1G_15DefaultEpilogueISJ_NS5_IJlSC_lEEES1K_NS1F_6thread17LinearCombinationISJ_Li1EffLNS1L_9ScaleType4KindE0ELNS_15FloatRoundStyleE2ESJ_EENS1_15EpilogueDefaultEEEEEvvEEEEvNT_6ParamsE --------------------------
	.section	.nv.info._ZN7cutlass13device_kernelINS_4gemm6kernel13GemmUniversalIN4cute5tupleIJiiiiEEENS1_10collective13CollectiveMmaINS1_34MainloopSm90TmaGmmaWarpSpecializedILi7ENS5_IJNS4_1CILi2EEENSA_ILi1EEESC_EEENS1_35KernelTmaWarpSpecializedCooperativeEEENS5_IJNSA_ILi128EEESG_NSA_ILi64EEEEEENS_6half_tENS5_IJSC_llEEESJ_SK_NS4_8TiledMMAINS4_8MMA_AtomIJNS4_4SM904GMMA26MMA_64x128x16_F32F16F16_SSILNSO_5MajorE1ELSQ_1ELNSO_7ScaleInE1ELSR_1EEEEEENS4_6LayoutISD_NS5_IJSC_NSA_ILi0EEESV_EEEEENS5_IJNS4_10UnderscoreESY_SY_EEEEENS4_13SM90_TMA_LOADENS4_14ComposedLayoutINS4_7SwizzleILi3ELi4ELi3EEENS4_18smem_ptr_flag_bitsILi16EEENSU_INS5_IJSH_NSA_ILi8EEEEEENS5_IJSC_SH_EEEEEEEvNS4_8identityENS4_23SM90_TMA_LOAD_MULTICASTES1B_vS1C_EENS_8epilogue10collective6detail29Sm90TmaWarpSpecializedAdapterINS1G_15DefaultEpilogueISJ_NS5_IJlSC_lEEES1K_NS1F_6thread17LinearCombinationISJ_Li1EffLNS1L_9ScaleType4KindE0ELNS_15FloatRoundStyleE2ESJ_EENS1_15EpilogueDefaultEEEEEvvEEEEvNT_6ParamsE,"",@"SHT_CUDA_INFO"
	.sectionflags	@""
	.align	4


	//----- nvinfo : EIATTR_CUDA_API_VERSION
	.align		4
        /*0000*/ 	.byte	0x04, 0x37
        /*0002*/ 	.short	(.L_21 - .L_20)
.L_20:
        /*0004*/ 	.word	0x00000082


	//----- nvinfo : EIATTR_KPARAM_INFO
	.align		4
.L_21:
        /*0008*/ 	.byte	0x04, 0x17
        /*000a*/ 	.short	(.L_23 - .L_22)
.L_22:
        /*000c*/ 	.word	0x00000000
        /*0010*/ 	.short	0x0000
        /*0012*/ 	.short	0x0070
        /*0014*/ 	.byte	0x00, 0xf0, 0x01, 0x10


	//----- nvinfo : EIATTR_SPARSE_MMA_MASK
	.align		4
.L_23:
        /*0018*/ 	.byte	0x03, 0x50
        /*001a*/ 	.short	0x0000


	//----- nvinfo : EIATTR_MAXREG_COUNT
	.align		4
        /*001c*/ 	.byte	0x03, 0x1b
        /*001e*/ 	.short	0x00a8


	//----- nvinfo : EIATTR_NUM_BARRIERS
	.align		4
        /*0020*/ 	.byte	0x02, 0x4c
        /*0022*/ 	.byte	0x01
	.zero		1


	//----- nvinfo : EIATTR_EXTERNS
	.align		4
        /*0024*/ 	.byte	0x04, 0x0f
        /*0026*/ 	.short	(.L_25 - .L_24)


	//   ....[0]....
	.align		4
.L_24:
        /*0028*/ 	.word	index@(__assertfail)


	//----- nvinfo : EIATTR_MERCURY_ISA_VERSION
	.align		4
.L_25:
        /*002c*/ 	.byte	0x03, 0x5f
        /*002e*/ 	.short	0x0101


	//----- nvinfo : EIATTR_INT_WARP_WIDE_INSTR_OFFSETS
	.align		4
        /*0030*/ 	.byte	0x04, 0x31
        /*0032*/ 	.short	(.L_27 - .L_26)


	//   ....[0]....
.L_26:
        /*0034*/ 	.word	0x000004f0


	//   ....[1]....
        /*0038*/ 	.word	0x00000520


	//   ....[2]....
        /*003c*/ 	.word	0x000006e0


	//----- nvinfo : EIATTR_COOP_GROUP_MASK_REGIDS
	.align		4
.L_27:
        /*0040*/ 	.byte	0x04, 0x29
        /*0042*/ 	.short	(.L_29 - .L_28)


	//   ....[0]....
.L_28:
        /*0044*/ 	.word	0xffffffff


	//   ....[1]....
        /*0048*/ 	.word	0xffffffff


	//   ....[2]....
        /*004c*/ 	.word	0xffffffff


	//   ....[3]....
        /*0050*/ 	.word	0xffffffff


	//   ....[4]....
        /*0054*/ 	.word	0xffffffff


	//   ....[5]....
        /*0058*/ 	.word	0xffffffff


	//----- nvinfo : EIATTR_COOP_GROUP_INSTR_OFFSETS
	.align		4
.L_29:
        /*005c*/ 	.byte	0x04, 0x28
        /*005e*/ 	.short	(.L_31 - .L_30)


	//   ....[0]....
.L_30:
        /*0060*/ 	.word	0x00000060


	//   ....[1]....
        /*0064*/ 	.word	0x00000070


	//   ....[2]....
        /*0068*/ 	.word	0x00000130


	//   ....[3]....
        /*006c*/ 	.word	0x00000330


	//   ....[4]....
        /*0070*/ 	.word	0x00000860


	//   ....[5]....
        /*0074*/ 	.word	0x000014e0


	//----- nvinfo : EIATTR_REG_RECONFIG
	.align		4
.L_31:
        /*0078*/ 	.byte	0x01, 0x54
	.zero		2


	//----- nvinfo : EIATTR_SYSCALL_OFFSETS
	.align		4
        /*007c*/ 	.byte	0x04, 0x46
        /*007e*/ 	.short	(.L_33 - .L_32)


	//   ....[0]....
.L_32:
        /*0080*/ 	.word	0x000016c0


	//----- nvinfo : EIATTR_MBARRIER_INSTR_OFFSETS
	.align		4
.L_33:
        /*0084*/ 	.byte	0x04, 0x39
        /*0086*/ 	.short	(.L_35 - .L_34)


	//   ....[0]....
.L_34:
        /*0088*/ 	.word	0x00000230
        /*008c*/ 	.word	0x000000ff
        /*0090*/ 	.word	0x00000000
        /*0094*/ 	.short	0x0100
        /*0096*/ 	.byte	0x08
	.zero		1


	//   ....[1]....
        /*0098*/ 	.word	0x00000240
        /*009c*/ 	.word	0x000000ff
        /*00a0*/ 	.word	0x00000038
        /*00a4*/ 	.short	0x0100
        /*00a6*/ 	.byte	0x08
	.zero		1


	//   ....[2]....
        /*00a8*/ 	.word	0x00000250
        /*00ac*/ 	.word	0x000000ff
        /*00b0*/ 	.word	0x00000008
        /*00b4*/ 	.short	0x0100
        /*00b6*/ 	.byte	0x08
	.zero		1


	//   ....[3]....
        /*00b8*/ 	.word	0x00000260
        /*00bc*/ 	.word	0x000000ff
        /*00c0*/ 	.word	0x00000040
        /*00c4*/ 	.short	0x0100
        /*00c6*/ 	.byte	0x08
	.zero		1


	//   ....[4]....
        /*00c8*/ 	.word	0x00000270
        /*00cc*/ 	.word	0x000000ff
        /*00d0*/ 	.word	0x00000010
        /*00d4*/ 	.short	0x0100
        /*00d6*/ 	.byte	0x08
	.zero		1


	//   ....[5]....
        /*00d8*/ 	.word	0x00000280
        /*00dc*/ 	.word	0x000000ff
        /*00e0*/ 	.word	0x00000048
        /*00e4*/ 	.short	0x0100
        /*00e6*/ 	.byte	0x08
	.zero		1


	//   ....[6]....
        /*00e8*/ 	.word	0x00000290
        /*00ec*/ 	.word	0x000000ff
        /*00f0*/ 	.word	0x00000018
        /*00f4*/ 	.short	0x0100
        /*00f6*/ 	.byte	0x08
	.zero		1


	//   ....[7]....
        /*00f8*/ 	.word	0x000002a0
        /*00fc*/ 	.word	0x000000ff
        /*0100*/ 	.word	0x00000050
        /*0104*/ 	.short	0x0100
        /*0106*/ 	.byte	0x08
	.zero		1


	//   ....[8]....
        /*0108*/ 	.word	0x000002b0
        /*010c*/ 	.word	0x000000ff
        /*0110*/ 	.word	0x00000020
        /*0114*/ 	.short	0x0100
        /*0116*/ 	.byte	0x08
	.zero		1


	//   ....[9]....
        /*0118*/ 	.word	0x000002c0
        /*011c*/ 	.word	0x000000ff
        /*0120*/ 	.word	0x00000058
        /*0124*/ 	.short	0x0100
        /*0126*/ 	.byte	0x08
	.zero		1


	//   ....[10]....
        /*0128*/ 	.word	0x000002d0
        /*012c*/ 	.word	0x000000ff
        /*0130*/ 	.word	0x00000028
        /*0134*/ 	.short	0x0100
        /*0136*/ 	.byte	0x08
	.zero		1


	//   ....[11]....
        /*0138*/ 	.word	0x000002e0
        /*013c*/ 	.word	0x000000ff
        /*0140*/ 	.word	0x00000060
        /*0144*/ 	.short	0x0100
        /*0146*/ 	.byte	0x08
	.zero		1


	//   ....[12]....
        /*0148*/ 	.word	0x000002f0
        /*014c*/ 	.word	0x000000ff
        /*0150*/ 	.word	0x00000030
        /*0154*/ 	.short	0x0100
        /*0156*/ 	.byte	0x08
	.zero		1


	//   ....[13]....
        /*0158*/ 	.word	0x00000300
        /*015c*/ 	.word	0x000000ff
        /*0160*/ 	.word	0x00000068
        /*0164*/ 	.short	0x0100
        /*0166*/ 	.byte	0x08
	.zero		1


	//   ....[14]....
        /*0168*/ 	.word	0x00000780
        /*016c*/ 	.word	0x000000ff
        /*0170*/ 	.word	0x00000080
        /*0174*/ 	.short	0x0100
        /*0176*/ 	.byte	0x06
	.zero		1


	//   ....[15]....
        /*0178*/ 	.word	0x00000800
        /*017c*/ 	.word	0x000000ff
        /*0180*/ 	.word	0x00000088
        /*0184*/ 	.short	0x0100
        /*0186*/ 	.byte	0x06
	.zero		1


	//   ....[16]....
        /*0188*/ 	.word	0x00001780
        /*018c*/ 	.word	0x00000003
        /*0190*/ 	.word	0x00000000
        /*0194*/ 	.short	0x010a
        /*0196*/ 	.byte	0x3f
	.zero		1


	//   ....[17]....
        /*0198*/ 	.word	0x000017e0
        /*019c*/ 	.word	0x00000003
        /*01a0*/ 	.word	0x00000000
        /*01a4*/ 	.short	0x010a
        /*01a6*/ 	.byte	0x3f
	.zero		1


	//   ....[18]....
        /*01a8*/ 	.word	0x00001b60
        /*01ac*/ 	.word	0x00000005
        /*01b0*/ 	.word	0x00000000
        /*01b4*/ 	.short	0x010a
        /*01b6*/ 	.byte	0x3f
	.zero		1


	//   ....[19]....
        /*01b8*/ 	.word	0x00001ba0
        /*01bc*/ 	.word	0x00000005
        /*01c0*/ 	.word	0x00000000
        /*01c4*/ 	.short	0x010a
        /*01c6*/ 	.byte	0x3f
	.zero		1


	//   ....[20]....
        /*01c8*/ 	.word	0x00001e00
        /*01cc*/ 	.word	0x00000004
        /*01d0*/ 	.word	0x00000000
        /*01d4*/ 	.short	0x0101
        /*01d6*/ 	.byte	0x3f
	.zero		1


	//   ....[21]....
        /*01d8*/ 	.word	0x00002020
        /*01dc*/ 	.word	0x00000000
        /*01e0*/ 	.word	0x00000000
        /*01e4*/ 	.short	0x0101
        /*01e6*/ 	.byte	0x3f
	.zero		1


	//   ....[22]....
        /*01e8*/ 	.word	0x000071d0
        /*01ec*/ 	.word	0x00000018
        /*01f0*/ 	.word	0x00000038
        /*01f4*/ 	.short	0x010a
        /*01f6*/ 	.byte	0x3f
	.zero		1


	//   ....[23]....
        /*01f8*/ 	.word	0x00007690
        /*01fc*/ 	.word	0x00000006
        /*0200*/ 	.word	0x00000088
        /*0204*/ 	.short	0x0101
        /*0206*/ 	.byte	0x3f
	.zero		1


	//   ....[24]....
        /*0208*/ 	.word	0x00007d90
        /*020c*/ 	.word	0x00000007
        /*0210*/ 	.word	0x00000000
        /*0214*/ 	.short	0x010a
        /*0216*/ 	.byte	0x3f
	.zero		1


	//   ....[25]....
        /*0218*/ 	.word	0x00007e10
        /*021c*/ 	.word	0x00000006
        /*0220*/ 	.word	0x00000000
        /*0224*/ 	.short	0x010a
        /*0226*/ 	.byte	0x3f
	.zero		1


	//   ....[26]....
        /*0228*/ 	.word	0x00007ea0
        /*022c*/ 	.word	0x00000007
        /*0230*/ 	.word	0x00000000
        /*0234*/ 	.short	0x010a
        /*0236*/ 	.byte	0x3f
	.zero		1


	//   ....[27]....
        /*0238*/ 	.word	0x00007f30
        /*023c*/ 	.word	0x00000006
        /*0240*/ 	.word	0x00000000
        /*0244*/ 	.short	0x010a
        /*0246*/ 	.byte	0x3f
	.zero		1


	//   ....[28]....
        /*0248*/ 	.word	0x00007fc0
        /*024c*/ 	.word	0x00000007
        /*0250*/ 	.word	0x00000000
        /*0254*/ 	.short	0x010a
        /*0256*/ 	.byte	0x3f
	.zero		1


	//   ....[29]....
        /*0258*/ 	.word	0x00008050
        /*025c*/ 	.word	0x00000006
        /*0260*/ 	.word	0x00000000
        /*0264*/ 	.short	0x010a
        /*0266*/ 	.byte	0x3f
	.zero		1


	//   ....[30]....
        /*0268*/ 	.word	0x000080e0
        /*026c*/ 	.word	0x00000005
        /*0270*/ 	.word	0x00000000
        /*0274*/ 	.short	0x010a
        /*0276*/ 	.byte	0x3f
	.zero		1


	//   ....[31]....
        /*0278*/ 	.word	0x00008140
        /*027c*/ 	.word	0x00000003
        /*0280*/ 	.word	0x00000000
        /*0284*/ 	.short	0x010a
        /*0286*/ 	.byte	0x3f
	.zero		1


	//   ....[32]....
        /*0288*/ 	.word	0x00008190
        /*028c*/ 	.word	0x00000005
        /*0290*/ 	.word	0x00000000
        /*0294*/ 	.short	0x010a
        /*0296*/ 	.byte	0x3f
	.zero		1


	//   ....[33]....
        /*0298*/ 	.word	0x00008260
        /*029c*/ 	.word	0x00000018
        /*02a0*/ 	.word	0x00000038
        /*02a4*/ 	.short	0x010a
        /*02a6*/ 	.byte	0x3f
	.zero		1


	//   ....[34]....
        /*02a8*/ 	.word	0x00008330
        /*02ac*/ 	.word	0x00000007
        /*02b0*/ 	.word	0x00000000
        /*02b4*/ 	.short	0x010a
        /*02b6*/ 	.byte	0x3f
	.zero		1


	//   ....[35]....
        /*02b8*/ 	.word	0x00008380
        /*02bc*/ 	.word	0x00000006
        /*02c0*/ 	.word	0x00000000
        /*02c4*/ 	.short	0x010a
        /*02c6*/ 	.byte	0x3f
	.zero		1


	//   ....[36]....
        /*02c8*/ 	.word	0x000083d0
        /*02cc*/ 	.word	0x00000007
        /*02d0*/ 	.word	0x00000000
        /*02d4*/ 	.short	0x010a
        /*02d6*/ 	.byte	0x3f
	.zero		1


	//   ....[37]....
        /*02d8*/ 	.word	0x00008420
        /*02dc*/ 	.word	0x00000006
        /*02e0*/ 	.word	0x00000000
        /*02e4*/ 	.short	0x010a
        /*02e6*/ 	.byte	0x3f
	.zero		1


	//   ....[38]....
        /*02e8*/ 	.word	0x00008470
        /*02ec*/ 	.word	0x00000007
        /*02f0*/ 	.word	0x00000000
        /*02f4*/ 	.short	0x010a
        /*02f6*/ 	.byte	0x3f
	.zero		1


	//   ....[39]....
        /*02f8*/ 	.word	0x000084c0
        /*02fc*/ 	.word	0x00000006
        /*0300*/ 	.word	0x00000000
        /*0304*/ 	.short	0x010a
        /*0306*/ 	.byte	0x3f
	.zero		1


	//----- nvinfo : EIATTR_NUM_MBARRIERS
	.align		4
.L_35:
        /*0308*/ 	.byte	0x03, 0x38
        /*030a*/ 	.short	0x0010


	//----- nvinfo : EIATTR_EXIT_INSTR_OFFSETS
	.align		4
        /*030c*/ 	.byte	0x04, 0x1c
        /*030e*/ 	.short	(.L_37 - .L_36)


	//   ....[0]....
.L_36:
        /*0310*/ 	.word	0x00000a30


	//   ....[1]....
        /*0314*/ 	.word	0x00001240


	//   ....[2]....
        /*0318*/ 	.word	0x00006910


	//   ....[3]....
        /*031c*/ 	.word	0x00006e70


	//   ....[4]....
        /*0320*/ 	.word	0x00008130


	//----- nvinfo : EIATTR_MAX_THREADS
	.align		4
.L_37:
        /*0324*/ 	.byte	0x04, 0x05
        /*0326*/ 	.short	(.L_39 - .L_38)
.L_38:
        /*0328*/ 	.word	0x00000180
        /*032c*/ 	.word	0x00000001
        /*0330*/ 	.word	0x00000001


	//----- nvinfo : EIATTR_CRS_STACK_SIZE
	.align		4
.L_39:
        /*0334*/ 	.byte	0x04, 0x1e
        /*0336*/ 	.short	(.L_41 - .L_40)
.L_40:
        /*0338*/ 	.word	0x00000000


	//----- nvinfo : EIATTR_CBANK_PARAM_SIZE
	.align		4
.L_41:
        /*033c*/ 	.byte	0x03, 0x19
        /*033e*/ 	.short	0x0470


	//----- nvinfo : EIATTR_PARAM_CBANK
	.align		4
        /*0340*/ 	.byte	0x04, 0x0a
        /*0342*/ 	.short	(.L_43 - .L_42)
	.align		4
.L_42:
        /*0344*/ 	.word	index@(.nv.constant0._ZN7cutlass13device_kernelINS_4gemm6kernel13GemmUniversalIN4cute5tupleIJiiiiEEENS1_10collective13CollectiveMmaINS1_34MainloopSm90TmaGmmaWarpSpecializedILi7ENS5_IJNS4_1CILi2EEENSA_ILi1EEESC_EEENS1_35KernelTmaWarpSpecializedCooperativeEEENS5_IJNSA_ILi128EEESG_NSA_ILi64EEEEEENS_6half_tENS5_IJSC_llEEESJ_SK_NS4_8TiledMMAINS4_8MMA_AtomIJNS4_4SM904GMMA26MMA_64x128x16_F32F16F16_SSILNSO_5MajorE1ELSQ_1ELNSO_7ScaleInE1ELSR_1EEEEEENS4_6LayoutISD_NS5_IJSC_NSA_ILi0EEESV_EEEEENS5_IJNS4_10UnderscoreESY_SY_EEEEENS4_13SM90_TMA_LOADENS4_14ComposedLayoutINS4_7SwizzleILi3ELi4ELi3EEENS4_18smem_ptr_flag_bitsILi16EEENSU_INS5_IJSH_NSA_ILi8EEEEEENS5_IJSC_SH_EEEEEEEvNS4_8identityENS4_23SM90_TMA_LOAD_MULTICASTES1B_vS1C_EENS_8epilogue10collective6detail29Sm90TmaWarpSpecializedAdapterINS1G_15DefaultEpilogueISJ_NS5_IJlSC_lEEES1K_NS1F_6thread17LinearCombinationISJ_Li1EffLNS1L_9ScaleType4KindE0ELNS_15FloatRoundStyleE2ESJ_EENS1_15EpilogueDefaultEEEEEvvEEEEvNT_6ParamsE)
        /*0348*/ 	.short	0x0210
        /*034a*/ 	.short	0x0470


	//----- nvinfo : EIATTR_SW_WAR
	.align		4
.L_43:
        /*034c*/ 	.byte	0x04, 0x36
        /*034e*/ 	.short	(.L_45 - .L_44)
.L_44:
        /*0350*/ 	.word	0x00000008
.L_45:


//--------------------- .nv.callgraph             --------------------------
	.section	.nv.callgraph,"",@"SHT_CUDA_CALLGRAPH"
	.align	4
	.sectionentsize	8
	.align		4
        /*0000*/ 	.word	0x00000000
	.align		4
        /*0004*/ 	.word	0xffffffff
	.align		4
        /*0008*/ 	.word	index@(_ZN7cutlass13device_kernelINS_4gemm6kernel13GemmUniversalIN4cute5tupleIJiiiiEEENS1_10collective13CollectiveMmaINS1_34MainloopSm90TmaGmmaWarpSpecializedILi7ENS5_IJNS4_1CILi2EEENSA_ILi1EEESC_EEENS1_35KernelTmaWarpSpecializedCooperativeEEENS5_IJNSA_ILi128EEESG_NSA_ILi64EEEEEENS_6half_tENS5_IJSC_llEEESJ_SK_NS4_8TiledMMAINS4_8MMA_AtomIJNS4_4SM904GMMA26MMA_64x128x16_F32F16F16_SSILNSO_5MajorE1ELSQ_1ELNSO_7ScaleInE1ELSR_1EEEEEENS4_6LayoutISD_NS5_IJSC_NSA_ILi0EEESV_EEEEENS5_IJNS4_10UnderscoreESY_SY_EEEEENS4_13SM90_TMA_LOADENS4_14ComposedLayoutINS4_7SwizzleILi3ELi4ELi3EEENS4_18smem_ptr_flag_bitsILi16EEENSU_INS5_IJSH_NSA_ILi8EEEEEENS5_IJSC_SH_EEEEEEEvNS4_8identityENS4_23SM90_TMA_LOAD_MULTICASTES1B_vS1C_EENS_8epilogue10collective6detail29Sm90TmaWarpSpecializedAdapterINS1G_15DefaultEpilogueISJ_NS5_IJlSC_lEEES1K_NS1F_6thread17LinearCombinationISJ_Li1EffLNS1L_9ScaleType4KindE0ELNS_15FloatRoundStyleE2ESJ_EENS1_15EpilogueDefaultEEEEEvvEEEEvNT_6ParamsE)
	.align		4
        /*000c*/ 	.word	index@(__assertfail)
	.align		4
        /*0010*/ 	.word	0x00000000
	.align		4
        /*0014*/ 	.word	0xfffffffe
	.align		4
        /*0018*/ 	.word	0x00000000
	.align		4
        /*001c*/ 	.word	0xfffffffd
	.align		4
        /*0020*/ 	.word	0x00000000
	.align		4
        /*0024*/ 	.word	0xfffffffc


//--------------------- .nv.constant4             --------------------------
	.section	.nv.constant4,"a",@progbits
	.align	8
	.align		8
.nv.constant4:
        /*0000*/ 	.dword	__assertfail
	.align		8
        /*0008*/ 	.dword	__unnamed_1
	.align		8
        /*0010*/ 	.dword	_ZN40_INTERNAL_afb40d94_4_k_cu_06f4c6db_348424cuda3std3__45__cpo5beginE
	.align		8
        /*0018*/ 	.dword	_ZN40_INTERNAL_afb40d94_4_k_cu_06f4c6db_348424cuda3std3__45__cpo3endE
	.align		8
        /*0020*/ 	.dword	_ZN40_INTERNAL_afb40d94_4_k_cu_06f4c6db_348424cuda3std3__45__cpo6cbeginE
	.align		8
        /*0028*/ 	.dword	_ZN40_INTERNAL_afb40d94_4_k_cu_06f4c6db_348424cuda3std3__45__cpo4cendE
	.align		8
        /*0030*/ 	.dword	_ZN40_INTERNAL_afb40d94_4_k_cu_06f4c6db_348424cuda3std3__442_GLOBAL__N__afb40d94_4_k_cu_06f4c6db_348426ignoreE
	.align		8
        /*0038*/ 	.dword	_ZN40_INTERNAL_afb40d94_4_k_cu_06f4c6db_348424cuda3std3__419piecewise_constructE
	.align		8
        /*0040*/ 	.dword	_ZN40_INTERNAL_afb40d94_4_k_cu_06f4c6db_348424cuda3std3__48in_placeE
	.align		8
        /*0048*/ 	.dword	_ZN40_INTERNAL_afb40d94_4_k_cu_06f4c6db_348424cuda3std6ranges3__45__cpo4swapE
	.align		8
        /*0050*/ 	.dword	_ZN40_INTERNAL_afb40d94_4_k_cu_06f4c6db_348424cuda3std6ranges3__45__cpo9iter_moveE
	.align		8
        /*0058*/ 	.dword	_ZN40_INTERNAL_afb40d94_4_k_cu_06f4c6db_348424cute7productE
	.align		8
        /*0060*/ 	.dword	_ZN40_INTERNAL_afb40d94_4_k_cu_06f4c6db_348424cute1_E
	.align		8
        /*0068*/ 	.dword	$str$22
	.align		8
        /*0070*/ 	.dword	$str$23


//--------------------- .text._ZN7cutlass13device_kernelINS_4gemm6kernel13GemmUniversalIN4cute5tupleIJiiiiEEENS1_10collective13CollectiveMmaINS1_34MainloopSm90TmaGmmaWarpSpecializedILi7ENS5_IJNS4_1CILi2EEENSA_ILi1EEESC_EEENS1_35KernelTmaWarpSpecializedCooperativeEEENS5_IJNSA_ILi128EEESG_NSA_ILi64EEEEEENS_6half_tENS5_IJSC_llEEESJ_SK_NS4_8TiledMMAINS4_8MMA_AtomIJNS4_4SM904GMMA26MMA_64x128x16_F32F16F16_SSILNSO_5MajorE1ELSQ_1ELNSO_7ScaleInE1ELSR_1EEEEEENS4_6LayoutISD_NS5_IJSC_NSA_ILi0EEESV_EEEEENS5_IJNS4_10UnderscoreESY_SY_EEEEENS4_13SM90_TMA_LOADENS4_14ComposedLayoutINS4_7SwizzleILi3ELi4ELi3EEENS4_18smem_ptr_flag_bitsILi16EEENSU_INS5_IJSH_NSA_ILi8EEEEEENS5_IJSC_SH_EEEEEEEvNS4_8identityENS4_23SM90_TMA_LOAD_MULTICASTES1B_vS1C_EENS_8epilogue10collective6detail29Sm90TmaWarpSpecializedAdapterINS1G_15DefaultEpilogueISJ_NS5_IJlSC_lEEES1K_NS1F_6thread17LinearCombinationISJ_Li1EffLNS1L_9ScaleType4KindE0ELNS_15FloatRoundStyleE2ESJ_EENS1_15EpilogueDefaultEEEEEvvEEEEvNT_6ParamsE --------------------------
	.section	.text._ZN7cutlass13device_kernelINS_4gemm6kernel13GemmUniversalIN4cute5tupleIJiiiiEEENS1_10collective13CollectiveMmaINS1_34MainloopSm90TmaGmmaWarpSpecializedILi7ENS5_IJNS4_1CILi2EEENSA_ILi1EEESC_EEENS1_35KernelTmaWarpSpecializedCooperativeEEENS5_IJNSA_ILi128EEESG_NSA_ILi64EEEEEENS_6half_tENS5_IJSC_llEEESJ_SK_NS4_8TiledMMAINS4_8MMA_AtomIJNS4_4SM904GMMA26MMA_64x128x16_F32F16F16_SSILNSO_5MajorE1ELSQ_1ELNSO_7ScaleInE1ELSR_1EEEEEENS4_6LayoutISD_NS5_IJSC_NSA_ILi0EEESV_EEEEENS5_IJNS4_10UnderscoreESY_SY_EEEEENS4_13SM90_TMA_LOADENS4_14ComposedLayoutINS4_7SwizzleILi3ELi4ELi3EEENS4_18smem_ptr_flag_bitsILi16EEENSU_INS5_IJSH_NSA_ILi8EEEEEENS5_IJSC_SH_EEEEEEEvNS4_8identityENS4_23SM90_TMA_LOAD_MULTICASTES1B_vS1C_EENS_8epilogue10collective6detail29Sm90TmaWarpSpecializedAdapterINS1G_15DefaultEpilogueISJ_NS5_IJlSC_lEEES1K_NS1F_6thread17LinearCombinationISJ_Li1EffLNS1L_9ScaleType4KindE0ELNS_15FloatRoundStyleE2ESJ_EENS1_15EpilogueDefaultEEEEEvvEEEEvNT_6ParamsE,"ax",@progbits
	.align	128
.text._ZN7cutlass13device_kernelINS_4gemm6kernel13GemmUniversalIN4cute5tupleIJiiiiEEENS1_10collective13CollectiveMmaINS1_34MainloopSm90TmaGmmaWarpSpecializedILi7ENS5_IJNS4_1CILi2EEENSA_ILi1EEESC_EEENS1_35KernelTmaWarpSpecializedCooperativeEEENS5_IJNSA_ILi128EEESG_NSA_ILi64EEEEEENS_6half_tENS5_IJSC_llEEESJ_SK_NS4_8TiledMMAINS4_8MMA_AtomIJNS4_4SM904GMMA26MMA_64x128x16_F32F16F16_SSILNSO_5MajorE1ELSQ_1ELNSO_7ScaleInE1ELSR_1EEEEEENS4_6LayoutISD_NS5_IJSC_NSA_ILi0EEESV_EEEEENS5_IJNS4_10UnderscoreESY_SY_EEEEENS4_13SM90_TMA_LOADENS4_14ComposedLayoutINS4_7SwizzleILi3ELi4ELi3EEENS4_18smem_ptr_flag_bitsILi16EEENSU_INS5_IJSH_NSA_ILi8EEEEEENS5_IJSC_SH_EEEEEEEvNS4_8identityENS4_23SM90_TMA_LOAD_MULTICASTES1B_vS1C_EENS_8epilogue10collective6detail29Sm90TmaWarpSpecializedAdapterINS1G_15DefaultEpilogueISJ_NS5_IJlSC_lEEES1K_NS1F_6thread17LinearCombinationISJ_Li1EffLNS1L_9ScaleType4KindE0ELNS_15FloatRoundStyleE2ESJ_EENS1_15EpilogueDefaultEEEEEvvEEEEvNT_6ParamsE:
        .type           _ZN7cutlass13device_kernelINS_4gemm6kernel13GemmUniversalIN4cute5tupleIJiiiiEEENS1_10collective13CollectiveMmaINS1_34MainloopSm90TmaGmmaWarpSpecializedILi7ENS5_IJNS4_1CILi2EEENSA_ILi1EEESC_EEENS1_35KernelTmaWarpSpecializedCooperativeEEENS5_IJNSA_ILi128EEESG_NSA_ILi64EEEEEENS_6half_tENS5_IJSC_llEEESJ_SK_NS4_8TiledMMAINS4_8MMA_AtomIJNS4_4SM904GMMA26MMA_64x128x16_F32F16F16_SSILNSO_5MajorE1ELSQ_1ELNSO_7ScaleInE1ELSR_1EEEEEENS4_6LayoutISD_NS5_IJSC_NSA_ILi0EEESV_EEEEENS5_IJNS4_10UnderscoreESY_SY_EEEEENS4_13SM90_TMA_LOADENS4_14ComposedLayoutINS4_7SwizzleILi3ELi4ELi3EEENS4_18smem_ptr_flag_bitsILi16EEENSU_INS5_IJSH_NSA_ILi8EEEEEENS5_IJSC_SH_EEEEEEEvNS4_8identityENS4_23SM90_TMA_LOAD_MULTICASTES1B_vS1C_EENS_8epilogue10collective6detail29Sm90TmaWarpSpecializedAdapterINS1G_15DefaultEpilogueISJ_NS5_IJlSC_lEEES1K_NS1F_6thread17LinearCombinationISJ_Li1EffLNS1L_9ScaleType4KindE0ELNS_15FloatRoundStyleE2ESJ_EENS1_15EpilogueDefaultEEEEEvvEEEEvNT_6ParamsE,@function
        .size           _ZN7cutlass13device_kernelINS_4gemm6kernel13GemmUniversalIN4cute5tupleIJiiiiEEENS1_10collective13CollectiveMmaINS1_34MainloopSm90TmaGmmaWarpSpecializedILi7ENS5_IJNS4_1CILi2EEENSA_ILi1EEESC_EEENS1_35KernelTmaWarpSpecializedCooperativeEEENS5_IJNSA_ILi128EEESG_NSA_ILi64EEEEEENS_6half_tENS5_IJSC_llEEESJ_SK_NS4_8TiledMMAINS4_8MMA_AtomIJNS4_4SM904GMMA26MMA_64x128x16_F32F16F16_SSILNSO_5MajorE1ELSQ_1ELNSO_7ScaleInE1ELSR_1EEEEEENS4_6LayoutISD_NS5_IJSC_NSA_ILi0EEESV_EEEEENS5_IJNS4_10UnderscoreESY_SY_EEEEENS4_13SM90_TMA_LOADENS4_14ComposedLayoutINS4_7SwizzleILi3ELi4ELi3EEENS4_18smem_ptr_flag_bitsILi16EEENSU_INS5_IJSH_NSA_ILi8EEEEEENS5_IJSC_SH_EEEEEEEvNS4_8identityENS4_23SM90_TMA_LOAD_MULTICASTES1B_vS1C_EENS_8epilogue10collective6detail29Sm90TmaWarpSpecializedAdapterINS1G_15DefaultEpilogueISJ_NS5_IJlSC_lEEES1K_NS1F_6thread17LinearCombinationISJ_Li1EffLNS1L_9ScaleType4KindE0ELNS_15FloatRoundStyleE2ESJ_EENS1_15EpilogueDefaultEEEEEvvEEEEvNT_6ParamsE,(.L_x_205 - _ZN7cutlass13device_kernelINS_4gemm6kernel13GemmUniversalIN4cute5tupleIJiiiiEEENS1_10collective13CollectiveMmaINS1_34MainloopSm90TmaGmmaWarpSpecializedILi7ENS5_IJNS4_1CILi2EEENSA_ILi1EEESC_EEENS1_35KernelTmaWarpSpecializedCooperativeEEENS5_IJNSA_ILi128EEESG_NSA_ILi64EEEEEENS_6half_tENS5_IJSC_llEEESJ_SK_NS4_8TiledMMAINS4_8MMA_AtomIJNS4_4SM904GMMA26MMA_64x128x16_F32F16F16_SSILNSO_5MajorE1ELSQ_1ELNSO_7ScaleInE1ELSR_1EEEEEENS4_6LayoutISD_NS5_IJSC_NSA_ILi0EEESV_EEEEENS5_IJNS4_10UnderscoreESY_SY_EEEEENS4_13SM90_TMA_LOADENS4_14ComposedLayoutINS4_7SwizzleILi3ELi4ELi3EEENS4_18smem_ptr_flag_bitsILi16EEENSU_INS5_IJSH_NSA_ILi8EEEEEENS5_IJSC_SH_EEEEEEEvNS4_8identityENS4_23SM90_TMA_LOAD_MULTICASTES1B_vS1C_EENS_8epilogue10collective6detail29Sm90TmaWarpSpecializedAdapterINS1G_15DefaultEpilogueISJ_NS5_IJlSC_lEEES1K_NS1F_6thread17LinearCombinationISJ_Li1EffLNS1L_9ScaleType4KindE0ELNS_15FloatRoundStyleE2ESJ_EENS1_15EpilogueDefaultEEEEEvvEEEEvNT_6ParamsE)
        .other          _ZN7cutlass13device_kernelINS_4gemm6kernel13GemmUniversalIN4cute5tupleIJiiiiEEENS1_10collective13CollectiveMmaINS1_34MainloopSm90TmaGmmaWarpSpecializedILi7ENS5_IJNS4_1CILi2EEENSA_ILi1EEESC_EEENS1_35KernelTmaWarpSpecializedCooperativeEEENS5_IJNSA_ILi128EEESG_NSA_ILi64EEEEEENS_6half_tENS5_IJSC_llEEESJ_SK_NS4_8TiledMMAINS4_8MMA_AtomIJNS4_4SM904GMMA26MMA_64x128x16_F32F16F16_SSILNSO_5MajorE1ELSQ_1ELNSO_7ScaleInE1ELSR_1EEEEEENS4_6LayoutISD_NS5_IJSC_NSA_ILi0EEESV_EEEEENS5_IJNS4_10UnderscoreESY_SY_EEEEENS4_13SM90_TMA_LOADENS4_14ComposedLayoutINS4_7SwizzleILi3ELi4ELi3EEENS4_18smem_ptr_flag_bitsILi16EEENSU_INS5_IJSH_NSA_ILi8EEEEEENS5_IJSC_SH_EEEEEEEvNS4_8identityENS4_23SM90_TMA_LOAD_MULTICASTES1B_vS1C_EENS_8epilogue10collective6detail29Sm90TmaWarpSpecializedAdapterINS1G_15DefaultEpilogueISJ_NS5_IJlSC_lEEES1K_NS1F_6thread17LinearCombinationISJ_Li1EffLNS1L_9ScaleType4KindE0ELNS_15FloatRoundStyleE2ESJ_EENS1_15EpilogueDefaultEEEEEvvEEEEvNT_6ParamsE,@"STO_CUDA_ENTRY STV_DEFAULT"
_ZN7cutlass13device_kernelINS_4gemm6kernel13GemmUniversalIN4cute5tupleIJiiiiEEENS1_10collective13CollectiveMmaINS1_34MainloopSm90TmaGmmaWarpSpecializedILi7ENS5_IJNS4_1CILi2EEENSA_ILi1EEESC_EEENS1_35KernelTmaWarpSpecializedCooperativeEEENS5_IJNSA_ILi128EEESG_NSA_ILi64EEEEEENS_6half_tENS5_IJSC_llEEESJ_SK_NS4_8TiledMMAINS4_8MMA_AtomIJNS4_4SM904GMMA26MMA_64x128x16_F32F16F16_SSILNSO_5MajorE1ELSQ_1ELNSO_7ScaleInE1ELSR_1EEEEEENS4_6LayoutISD_NS5_IJSC_NSA_ILi0EEESV_EEEEENS5_IJNS4_10UnderscoreESY_SY_EEEEENS4_13SM90_TMA_LOADENS4_14ComposedLayoutINS4_7SwizzleILi3ELi4ELi3EEENS4_18smem_ptr_flag_bitsILi16EEENSU_INS5_IJSH_NSA_ILi8EEEEEENS5_IJSC_SH_EEEEEEEvNS4_8identityENS4_23SM90_TMA_LOAD_MULTICASTES1B_vS1C_EENS_8epilogue10collective6detail29Sm90TmaWarpSpecializedAdapterINS1G_15DefaultEpilogueISJ_NS5_IJlSC_lEEES1K_NS1F_6thread17LinearCombinationISJ_Li1EffLNS1L_9ScaleType4KindE0ELNS_15FloatRoundStyleE2ESJ_EENS1_15EpilogueDefaultEEEEEvvEEEEvNT_6ParamsE:
[----:B------:R-:W0:Y:S01]  /*0000*/  LDC R1, c[0x0][0x28] ;  /* 0x00000a00ff017b82 */ /* 0x000e220000000800 */
[----:B------:R-:W1:Y:S01]  /*0010*/  S2R R95, SR_TID.X ;  /* 0x00000000005f7919 */ /* 0x000e620000002100 */
[----:B------:R-:W-:Y:S01]  /*0020*/  ELECT P0, URZ, PT ;  /* 0x00000000003f782f */ /* 0x000fe20003800000 */
[----:B------:R-:W-:Y:S01]  /*0030*/  BSSY B0, `(.L_x_0) ;  /* 0x000000f000007945 */ /* 0x000fe20003800000 */
[--C-:B-1----:R-:W-:Y:S02]  /*0040*/  SHF.R.U32.HI R0, RZ, 0x5, R95.reuse ;  /* 0x00000005ff007819 */ /* 0x102fe4000001165f */
[----:B------:R-:W-:-:S03]  /*0050*/  SHF.R.U32.HI R6, RZ, 0x7, R95 ;  /* 0x00000007ff067819 */ /* 0x000fc6000001165f */
[----:B------:R-:W1:Y:S04]  /*0060*/  SHFL.IDX PT, R3, R0, RZ, 0x1f ;  /* 0x00001fff00037589 */ /* 0x000e6800000e0000 */
[----:B------:R2:W3:Y:S01]  /*0070*/  SHFL.IDX PT, R2, R6, RZ, 0x1f ;  /* 0x00001fff06027589 */ /* 0x0004e200000e0000 */
[----:B-1----:R-:W-:-:S13]  /*0080*/  ISETP.NE.OR P0, PT, R3, RZ, !P0 ;  /* 0x000000ff0300720c */ /* 0x002fda0004705670 */
[----:B0-23--:R-:W-:Y:S05]  /*0090*/  @P0 BRA `(.L_x_1) ;  /* 0x0000000000200947 */ /* 0x00dfea0003800000 */
[----:B------:R-:W-:Y:S02]  /*00a0*/  ULDC.64 UR4, c[0x0][0x198] ;  /* 0x0000660000047ab9 */ /* 0x000fe40000000a00 */
[----:B------:R-:W-:Y:S02]  /*00b0*/  UIADD3 UR6, UP0, UR4, 0xf0, URZ ;  /* 0x000000f004067890 */ /* 0x000fe4000ff1e03f */
[----:B------:R-:W-:Y:S02]  /*00c0*/  UIADD3 UR4, UP1, UR4, 0x1f0, URZ ;  /* 0x000001f004047890 */ /* 0x000fe4000ff3e03f */
[----:B------:R-:W-:Y:S02]  /*00d0*/  UIADD3.X UR7, URZ, UR5, URZ, UP0, !UPT ;  /* 0x000000053f077290 */ /* 0x000fe400087fe43f */
[----:B------:R-:W-:-:S07]  /*00e0*/  UIADD3.X UR5, URZ, UR5, URZ, UP1, !UPT ;  /* 0x000000053f057290 */ /* 0x000fce0008ffe43f */
[----:B------:R0:W-:Y:S02]  /*00f0*/  UTMACCTL.PF [UR6] ;  /* 0x00000000060079b9 */ /* 0x0001e40008040000 */
[----:B------:R0:W-:Y:S02]  /*0100*/  UTMACCTL.PF [UR4] ;  /* 0x00000000040079b9 */ /* 0x0001e40008040000 */
[----:B0-----:R-:W-:Y:S01]  /*0110*/  NOP ;  /* 0x0000000000007918 */ /* 0x001fe20000000000 */
.L_x_1:
[----:B------:R-:W-:Y:S05]  /*0120*/  BSYNC B0 ;  /* 0x0000000000007941 */ /* 0x000fea0003800000 */
.L_x_0:
[----:B------:R-:W0:Y:S02]  /*0130*/  SHFL.IDX PT, R5, R0, RZ, 0x1f ;  /* 0x00001fff00057589 */ /* 0x000e2400000e0000 */
[----:B0-----:R-:W-:-:S13]  /*0140*/  ISETP.NE.AND P0, PT, R5, RZ, PT ;  /* 0x000000ff0500720c */ /* 0x001fda0003f05270 */
[----:B------:R-:W-:Y:S05]  /*0150*/  @P0 BRA `(.L_x_2) ;  /* 0x0000000000700947 */ /* 0x000fea0003800000 */
[----:B------:R-:W0:Y:S01]  /*0160*/  S2UR UR8, SR_CgaCtaId ;  /* 0x00000000000879c3 */ /* 0x000e220000008800 */
[----:B------:R-:W-:Y:S01]  /*0170*/  UMOV UR4, 0x400 ;  /* 0x0000040000047882 */ /* 0x000fe20000000000 */
[----:B------:R-:W-:Y:S01]  /*0180*/  UMOV UR5, 0x1 ;  /* 0x0000000100057882 */ /* 0x000fe20000000000 */
[----:B------:R-:W-:Y:S01]  /*0190*/  UMOV UR6, 0x4 ;  /* 0x0000000400067882 */ /* 0x000fe20000000000 */
[----:B------:R-:W-:Y:S01]  /*01a0*/  ELECT P0, URZ, PT ;  /* 0x00000000003f782f */ /* 0x000fe20003800000 */
[----:B------:R-:W-:-:S04]  /*01b0*/  UIADD3 UR6, -UR6, 0x100000, URZ ;  /* 0x0010000006067890 */ /* 0x000fc8000fffe13f */
[----:B------:R-:W-:Y:S02]  /*01c0*/  USHF.L.U32 UR7, UR6, 0xb, URZ ;  /* 0x0000000b06077899 */ /* 0x000fe4000800063f */
[----:B------:R-:W-:Y:S02]  /*01d0*/  USHF.L.U32 UR6, UR6, 0x1, URZ ;  /* 0x0000000106067899 */ /* 0x000fe4000800063f */
[----:B0-----:R-:W-:Y:S02]  /*01e0*/  ULEA UR8, UR8, UR4, 0x18 ;  /* 0x0000000408087291 */ /* 0x001fe4000f8ec03f */
[----:B------:R-:W-:-:S04]  /*01f0*/  UIADD3 UR4, -UR5, 0x100000, URZ ;  /* 0x0010000005047890 */ /* 0x000fc8000fffe13f */
[----:B------:R-:W-:Y:S02]  /*0200*/  USHF.L.U32 UR5, UR4, 0xb, URZ ;  /* 0x0000000b04057899 */ /* 0x000fe4000800063f */
[----:B------:R-:W-:Y:S01]  /*0210*/  USHF.L.U32 UR4, UR4, 0x1, URZ ;  /* 0x0000000104047899 */ /* 0x000fe2000800063f */
[----:B------:R-:W0:Y:S11]  /*0220*/  FENCE.VIEW.ASYNC.S ;  /* 0x00000000000073c6 */ /* 0x000e360000000000 */
[----:B0-----:R0:W1:Y:S01]  /*0230*/  SYNCS.EXCH.64 URZ, [UR8], UR4 ;  /* 0x00000004083f75b2 */ /* 0x0010620008000100 */
[----:B------:R0:W2:Y:S01]  /*0240*/  SYNCS.EXCH.64 URZ, [UR8+0x38], UR6 ;  /* 0x00003806083f75b2 */ /* 0x0000a20008000100 */
[----:B------:R0:W3:Y:S01]  /*0250*/  SYNCS.EXCH.64 URZ, [UR8+0x8], UR4 ;  /* 0x00000804083f75b2 */ /* 0x0000e20008000100 */
[----:B------:R0:W4:Y:S01]  /*0260*/  SYNCS.EXCH.64 URZ, [UR8+0x40], UR6 ;  /* 0x00004006083f75b2 */ /* 0x0001220008000100 */
[----:B------:R0:W0:Y:S01]  /*0270*/  SYNCS.EXCH.64 URZ, [UR8+0x10], UR4 ;  /* 0x00001004083f75b2 */ /* 0x0000220008000100 */
        /* <DEDUP_REMOVED lines=9> */
[----:B------:R-:W-:Y:S01]  /*0310*/  NOP ;  /* 0x0000000000007918 */ /* 0x000fe20000000000 */
.L_x_2:
[----:B------:R-:W-:Y:S01]  /*0320*/  SHF.R.S32.HI R4, RZ, 0x1f, R95 ;  /* 0x0000001fff047819 */ /* 0x000fe2000001145f */
[----:B------:R-:W5:Y:S01]  /*0330*/  SHFL.IDX PT, R0, R0, RZ, 0x1f ;  /* 0x00001fff00007589 */ /* 0x000f6200000e0000 */
[----:B0-----:R-:W0:Y:S01]  /*0340*/  S2UR UR8, SR_CTAID.X ;  /* 0x00000000000879c3 */ /* 0x001e220000002500 */
[----:B------:R-:W-:Y:S02]  /*0350*/  ELECT P0, URZ, PT ;  /* 0x00000000003f782f */ /* 0x000fe40003800000 */
[----:B------:R-:W-:Y:S01]  /*0360*/  LEA.HI R4, R4, R95, RZ, 0x7 ;  /* 0x0000005f04047211 */ /* 0x000fe200078f38ff */
[----:B------:R-:W-:Y:S01]  /*0370*/  ULDC UR4, c[0x0][0x150] ;  /* 0x0000540000047ab9 */ /* 0x000fe20000000800 */
[----:B------:R-:W-:Y:S01]  /*0380*/  SHF.R.S32.HI R10, RZ, 0x1f, R5 ;  /* 0x0000001fff0a7819 */ /* 0x000fe20000011405 */
[----:B------:R-:W-:Y:S01]  /*0390*/  NOP ;  /* 0x0000000000007918 */ /* 0x000fe20000000000 */
[----:B------:R-:W-:Y:S01]  /*03a0*/  LOP3.LUT R4, R4, 0xffffff80, RZ, 0xc0, !PT ;  /* 0xffffff8004047812 */ /* 0x000fe200078ec0ff */
[----:B------:R-:W-:Y:S01]  /*03b0*/  NOP ;  /* 0x0000000000007918 */ /* 0x000fe20000000000 */
[----:B------:R-:W-:Y:S01]  /*03c0*/  LEA.HI R10, R10, R5, RZ, 0x2 ;  /* 0x000000050a0a7211 */ /* 0x000fe200078f10ff */
[----:B------:R-:W1:Y:S01]  /*03d0*/  LDC R12, c[0x0][0x144] ;  /* 0x00005100ff0c7b82 */ /* 0x000e620000000800 */
[----:B------:R-:W-:Y:S01]  /*03e0*/  IMAD.MOV.U32 R22, RZ, RZ, 0x1 ;  /* 0x00000001ff167424 */ /* 0x000fe200078e00ff */
[----:B------:R-:W-:Y:S01]  /*03f0*/  ISETP.NE.AND P3, PT, R2, RZ, PT ;  /* 0x000000ff0200720c */ /* 0x000fe20003f65270 */
[----:B------:R-:W-:Y:S01]  /*0400*/  IMAD.IADD R8, R95, 0x1, -R4 ;  /* 0x000000015f087824 */ /* 0x000fe200078e0a04 */
[----:B------:R-:W-:Y:S01]  /*0410*/  LOP3.LUT R10, R10, 0x3ffffffc, RZ, 0xc0, !PT ;  /* 0x3ffffffc0a0a7812 */ /* 0x000fe200078ec0ff */
[----:B------:R-:W2:Y:S03]  /*0420*/  S2R R4, SR_CTAID.Y ;  /* 0x0000000000047919 */ /* 0x000ea60000002600 */
[----:B------:R-:W-:Y:S01]  /*0430*/  SHF.R.S32.HI R7, RZ, 0x1f, R8 ;  /* 0x0000001fff077819 */ /* 0x000fe20000011408 */
[----:B------:R-:W-:Y:S01]  /*0440*/  IMAD.IADD R10, R5, 0x1, -R10 ;  /* 0x00000001050a7824 */ /* 0x000fe200078e0a0a */
[----:B------:R-:W3:Y:S02]  /*0450*/  LDC R14, c[0x0][0x140] ;  /* 0x00005000ff0e7b82 */ /* 0x000ee40000000800 */
[----:B------:R-:W-:-:S02]  /*0460*/  LEA.HI R7, R7, R8, RZ, 0x3 ;  /* 0x0000000807077211 */ /* 0x000fc400078f18ff */
[----:B-----5:R-:W-:Y:S02]  /*0470*/  ISETP.NE.OR P0, PT, R0, RZ, !P0 ;  /* 0x000000ff0000720c */ /* 0x020fe40004705670 */
[--C-:B------:R-:W-:Y:S02]  /*0480*/  SHF.R.S32.HI R0, RZ, 0x3, R7.reuse ;  /* 0x00000003ff007819 */ /* 0x100fe40000011407 */
[----:B0-----:R-:W-:Y:S02]  /*0490*/  I2FP.F32.U32 R9, UR8 ;  /* 0x0000000800097c45 */ /* 0x001fe40008201000 */
[----:B------:R-:W-:-:S03]  /*04a0*/  SHF.R.S32.HI R7, RZ, 0x1f, R7 ;  /* 0x0000001fff077819 */ /* 0x000fc60000011407 */
[----:B------:R-:W-:Y:S01]  /*04b0*/  FMUL R11, R9, UR4 ;  /* 0x00000004090b7c20 */ /* 0x000fe20008400000 */
[----:B------:R-:W-:Y:S01]  /*04c0*/  LEA.HI R7, R7, R0, RZ, 0x2 ;  /* 0x0000000007077211 */ /* 0x000fe200078f10ff */
[----:B------:R-:W-:Y:S01]  /*04d0*/  ULDC UR4, c[0x0][0x154] ;  /* 0x0000550000047ab9 */ /* 0x000fe20000000800 */
[----:B------:R-:W0:Y:S01]  /*04e0*/  LDC R9, c[0x0][0x148] ;  /* 0x00005200ff097b82 */ /* 0x000e220000000800 */
[----:B------:R-:W-:Y:S01]  /*04f0*/  VOTEU.ALL UP0, P0 ;  /* 0x00000000003f7886 */ /* 0x000fe20000000000 */
[----:B------:R-:W-:Y:S01]  /*0500*/  LOP3.LUT R7, R7, 0xfffffffc, RZ, 0xc0, !PT ;  /* 0xfffffffc07077812 */ /* 0x000fe200078ec0ff */
[----:B------:R-:W5:Y:S01]  /*0510*/  F2I.U32.TRUNC.NTZ R11, R11 ;  /* 0x0000000b000b7305 */ /* 0x000f62000020f000 */
[----:B------:R-:W-:Y:S02]  /*0520*/  VOTEU.ALL UP1, P0 ;  /* 0x00000000003f7886 */ /* 0x000fe40000020000 */
[----:B------:R-:W-:Y:S01]  /*0530*/  @!UP0 UMOV UR6, 0x400 ;  /* 0x0000040000068882 */ /* 0x000fe20000000000 */
[----:B------:R-:W-:Y:S01]  /*0540*/  IMAD.IADD R7, R0, 0x1, -R7 ;  /* 0x0000000100077824 */ /* 0x000fe200078e0a07 */
[----:B------:R-:W4:Y:S01]  /*0550*/  @!UP0 S2UR UR7, SR_CgaCtaId ;  /* 0x00000000000789c3 */ /* 0x000f220000008800 */
[----:B------:R-:W-:-:S02]  /*0560*/  SHF.R.S32.HI R0, RZ, 0x1f, R3 ;  /* 0x0000001fff007819 */ /* 0x000fc40000011403 */
[----:B------:R-:W-:Y:S01]  /*0570*/  IMAD R10, R10, 0x4, R7 ;  /* 0x000000040a0a7824 */ /* 0x000fe200078e0207 */
[----:B--2---:R-:W-:Y:S02]  /*0580*/  I2FP.F32.U32 R13, R4 ;  /* 0x00000004000d7245 */ /* 0x004fe40000201000 */
[----:B------:R-:W-:Y:S01]  /*0590*/  LEA.HI R0, R0, R3, RZ, 0x2 ;  /* 0x0000000300007211 */ /* 0x000fe200078f10ff */
[C---:B------:R-:W-:Y:S01]  /*05a0*/  IMAD.SHL.U32 R19, R10.reuse, 0x4, RZ ;  /* 0x000000040a137824 */ /* 0x040fe200078e00ff */
[----:B------:R-:W-:Y:S01]  /*05b0*/  LEA.HI R7, R10, R10, RZ, 0x1 ;  /* 0x0000000a0a077211 */ /* 0x000fe200078f08ff */
[----:B------:R-:W-:Y:S01]  /*05c0*/  FMUL R13, R13, UR4 ;  /* 0x000000040d0d7c20 */ /* 0x000fe20008400000 */
[----:B-----5:R-:W-:Y:S01]  /*05d0*/  IMAD.MOV R15, RZ, RZ, -R11 ;  /* 0x000000ffff0f7224 */ /* 0x020fe200078e0a0b */
[----:B------:R-:W-:Y:S01]  /*05e0*/  LOP3.LUT R0, R0, 0xfffffffc, RZ, 0xc0, !PT ;  /* 0xfffffffc00007812 */ /* 0x000fe200078ec0ff */
[----:B------:R-:W-:Y:S01]  /*05f0*/  UMOV UR4, 0x20 ;  /* 0x0000002000047882 */ /* 0x000fe20000000000 */
[----:B------:R-:W-:Y:S01]  /*0600*/  LOP3.LUT R11, R7, 0xfffffffe, RZ, 0xc0, !PT ;  /* 0xfffffffe070b7812 */ /* 0x000fe200078ec0ff */
[----:B-1----:R-:W-:Y:S01]  /*0610*/  IMAD R7, R12, R15, UR8 ;  /* 0x000000080c077e24 */ /* 0x002fe2000f8e020f */
[----:B------:R-:W1:Y:S01]  /*0620*/  F2I.U32.TRUNC.NTZ R13, R13 ;  /* 0x0000000d000d7305 */ /* 0x000e62000020f000 */
[----:B------:R-:W-:Y:S01]  /*0630*/  IMAD.IADD R3, R3, 0x1, -R0 ;  /* 0x0000000103037824 */ /* 0x000fe200078e0a00 */
[C---:B------:R-:W-:Y:S01]  /*0640*/  LOP3.LUT R19, R10.reuse, 0xc, R19, 0x78, !PT ;  /* 0x0000000c0a137812 */ /* 0x040fe200078e7813 */
[----:B------:R-:W-:Y:S01]  /*0650*/  IMAD.IADD R12, R10, 0x1, -R11 ;  /* 0x000000010a0c7824 */ /* 0x000fe200078e0a0b */
[----:B------:R-:W-:-:S04]  /*0660*/  @!UP0 UIADD3 UR4, -UR4, 0x100000, URZ ;  /* 0x0010000004048890 */ /* 0x000fc8000fffe13f */
[----:B------:R-:W-:Y:S02]  /*0670*/  @!UP0 USHF.L.U32 UR5, UR4, 0xb, URZ ;  /* 0x0000000b04058899 */ /* 0x000fe4000800063f */
[----:B------:R-:W-:Y:S01]  /*0680*/  @!UP0 USHF.L.U32 UR4, UR4, 0x1, URZ ;  /* 0x0000000104048899 */ /* 0x000fe2000800063f */
[----:B---3--:R-:W-:Y:S02]  /*0690*/  ISETP.EQ.U32.AND P2, PT, R14, 0x1, PT ;  /* 0x000000010e00780c */ /* 0x008fe40003f42070 */
[C---:B------:R-:W-:Y:S02]  /*06a0*/  ISETP.NE.AND P1, PT, R3.reuse, 0x3, PT ;  /* 0x000000030300780c */ /* 0x040fe40003f25270 */
[----:B------:R-:W-:Y:S01]  /*06b0*/  ISETP.NE.AND P4, PT, R12, R7, PT ;  /* 0x000000070c00720c */ /* 0x000fe20003f85270 */
[----:B----4-:R-:W-:Y:S01]  /*06c0*/  @!UP0 ULEA UR6, UR7, UR6, 0x18 ;  /* 0x0000000607068291 */ /* 0x010fe2000f8ec03f */
[----:B------:R-:W-:Y:S01]  /*06d0*/  ISETP.EQ.OR P1, PT, R3, RZ, !P1 ;  /* 0x000000ff0300720c */ /* 0x000fe20004f22670 */
[----:B------:R-:W-:Y:S01]  /*06e0*/  VOTEU.ALL UP0, P0 ;  /* 0x00000000003f7886 */ /* 0x000fe20000000000 */
[----:B------:R-:W-:Y:S01]  /*06f0*/  LOP3.LUT P0, RZ, R8, 0x7, RZ, 0xc0, !PT ;  /* 0x0000000708ff7812 */ /* 0x000fe2000780c0ff */
[C---:B------:R-:W-:Y:S01]  /*0700*/  VIADD R8, R2.reuse, 0xffffffff ;  /* 0xffffffff02087836 */ /* 0x040fe20000000000 */
[----:B------:R-:W-:Y:S01]  /*0710*/  ISETP.EQ.AND P1, PT, R2, RZ, P1 ;  /* 0x000000ff0200720c */ /* 0x000fe20000f22270 */
[----:B-1----:R-:W-:Y:S01]  /*0720*/  IMAD.MOV R23, RZ, RZ, -R13 ;  /* 0x000000ffff177224 */ /* 0x002fe200078e0a0d */
[----:B------:R-:W-:-:S02]  /*0730*/  ISETP.LT.U32.AND P0, PT, R19, 0x2, !P0 ;  /* 0x000000021300780c */ /* 0x000fc40004701070 */
[----:B------:R-:W-:Y:S01]  /*0740*/  ISETP.GE.U32.AND P6, PT, R8, 0x2, PT ;  /* 0x000000020800780c */ /* 0x000fe20003fc6070 */
[----:B0-----:R-:W-:Y:S01]  /*0750*/  IMAD R11, R9, R23, R4 ;  /* 0x00000017090b7224 */ /* 0x001fe200078e0204 */
[----:B------:R-:W-:Y:S01]  /*0760*/  SEL R18, RZ, 0x1, !P1 ;  /* 0x00000001ff127807 */ /* 0x000fe20004800000 */
[----:B------:R-:W0:Y:S02]  /*0770*/  FENCE.VIEW.ASYNC.S ;  /* 0x00000000000073c6 */ /* 0x000e240000000000 */
[----:B0-----:R0:W1:Y:S01]  /*0780*/  @!UP0 SYNCS.EXCH.64 URZ, [UR6+0x80], UR4 ;  /* 0x00008004063f85b2 */ /* 0x0010620008000100 */
[----:B------:R-:W-:Y:S02]  /*0790*/  @P4 LEA.HI R0, R19, R19, RZ, 0x1 ;  /* 0x0000001313004211 */ /* 0x000fe400078f08ff */
[----:B------:R-:W-:Y:S02]  /*07a0*/  SEL R18, R18, 0x2, P6 ;  /* 0x0000000212127807 */ /* 0x000fe40003000000 */
[----:B------:R-:W-:-:S04]  /*07b0*/  @P4 SHF.R.S32.HI R0, RZ, 0x1, R0 ;  /* 0x00000001ff004819 */ /* 0x000fc80000011400 */
[----:B------:R-:W-:Y:S02]  /*07c0*/  @P4 ISETP.NE.AND P5, PT, R0, R11, PT ;  /* 0x0000000b0000420c */ /* 0x000fe40003fa5270 */
[----:B------:R-:W-:Y:S02]  /*07d0*/  SEL R11, RZ, 0x1, !P0 ;  /* 0x00000001ff0b7807 */ /* 0x000fe40004000000 */
[----:B------:R-:W-:Y:S02]  /*07e0*/  @P4 SEL R22, RZ, 0x1, P5 ;  /* 0x00000001ff164807 */ /* 0x000fe40002800000 */
[----:B------:R-:W-:Y:S01]  /*07f0*/  LOP3.LUT R0, R95, 0x7f, RZ, 0xc0, !PT ;  /* 0x0000007f5f007812 */ /* 0x000fe200078ec0ff */
[----:B------:R0:W2:Y:S01]  /*0800*/  @!UP1 SYNCS.EXCH.64 URZ, [UR6+0x88], UR4 ;  /* 0x00008804063f95b2 */ /* 0x0000a20008000100 */
[----:B------:R-:W-:Y:S01]  /*0810*/  LOP3.LUT R22, R22, R11, RZ, 0xc0, !PT ;  /* 0x0000000b16167212 */ /* 0x000fe200078ec0ff */
[----:B------:R-:W-:Y:S01]  /*0820*/  NOP ;  /* 0x0000000000007918 */ /* 0x000fe20000000000 */
[----:B------:R-:W-:Y:S05]  /*0830*/  @!P2 BRA `(.L_x_3) ;  /* 0x000000000008a947 */ /* 0x000fea0003800000 */
[----:B-12---:R-:W-:Y:S01]  /*0840*/  UCGABAR_ARV ;  /* 0x00000000000079c7 */ /* 0x006fe20008000000 */
[----:B------:R-:W-:Y:S05]  /*0850*/  BRA `(.L_x_4) ;  /* 0x0000000000047947 */ /* 0x000fea0003800000 */
.L_x_3:
[----:B-12---:R-:W-:Y:S01]  /*0860*/  NOP ;  /* 0x0000000000007918 */ /* 0x006fe20000000000 */
.L_x_4:
[----:B------:R-:W1:Y:S01]  /*0870*/  LDC R2, c[0x0][0x65c] ;  /* 0x00019700ff027b82 */ /* 0x000e620000000800 */
[----:B------:R-:W-:Y:S02]  /*0880*/  IMAD.U32 R10, RZ, RZ, UR8 ;  /* 0x00000008ff0a7e24 */ /* 0x000fe4000f8e00ff */
[----:B------:R-:W-:Y:S01]  /*0890*/  IMAD.MOV.U32 R11, RZ, RZ, RZ ;  /* 0x000000ffff0b7224 */ /* 0x000fe200078e00ff */
[----:B-1----:R-:W-:-:S04]  /*08a0*/  ISETP.NE.AND P1, PT, R2, 0x1, PT ;  /* 0x000000010200780c */ /* 0x002fc80003f25270 */
[----:B------:R-:W-:-:S09]  /*08b0*/  P2R R5, PR, RZ, 0x2 ;  /* 0x00000002ff057803 */ /* 0x000fd20000000000 */
[----:B------:R-:W1:Y:S01]  /*08c0*/  @P1 LDC R17, c[0x0][0x10] ;  /* 0x00000400ff111b82 */ /* 0x000e620000000800 */
[----:B------:R-:W-:Y:S02]  /*08d0*/  @P1 IMAD.MOV.U32 R5, RZ, RZ, RZ ;  /* 0x000000ffff051224 */ /* 0x000fe400078e00ff */
[----:B------:R-:W-:-:S05]  /*08e0*/  @P1 IMAD.MOV.U32 R15, RZ, RZ, RZ ;  /* 0x000000ffff0f1224 */ /* 0x000fca00078e00ff */
[----:B------:R-:W2:Y:S01]  /*08f0*/  @!P1 LDC R13, c[0x0][0xc] ;  /* 0x00000300ff0d9b82 */ /* 0x000ea20000000800 */
[----:B0-----:R-:W-:Y:S01]  /*0900*/  ULDC UR4, c[0x0][0xc] ;  /* 0x0000030000047ab9 */ /* 0x001fe20000000800 */
[----:B------:R-:W-:Y:S01]  /*0910*/  ULDC UR5, c[0x0][0x10] ;  /* 0x0000040000057ab9 */ /* 0x000fe20000000800 */
[----:B------:R-:W-:Y:S01]  /*0920*/  ULDC UR6, c[0x0][0x14] ;  /* 0x0000050000067ab9 */ /* 0x000fe20000000800 */
[----:B------:R-:W-:-:S04]  /*0930*/  UIMAD.WIDE.U32 UR4, UR4, UR5, URZ ;  /* 0x00000005040472a5 */ /* 0x000fc8000f8e003f */
[----:B------:R-:W-:Y:S02]  /*0940*/  UIMAD.WIDE.U32 UR38, UR4, UR6, URZ ;  /* 0x00000006042672a5 */ /* 0x000fe4000f8e003f */
[----:B------:R-:W-:-:S04]  /*0950*/  UIMAD UR41, UR5, UR6, URZ ;  /* 0x00000006052972a4 */ /* 0x000fc8000f8e023f */
[----:B------:R-:W-:Y:S01]  /*0960*/  UIADD3 UR41, UR39, UR41, URZ ;  /* 0x0000002927297290 */ /* 0x000fe2000fffe03f */
[----:B-1----:R-:W-:-:S04]  /*0970*/  @P1 IMAD.WIDE.U32 R16, R17, UR8, R4 ;  /* 0x0000000811101c25 */ /* 0x002fc8000f8e0004 */
[----:B------:R-:W-:Y:S02]  /*0980*/  @P1 IMAD.IADD R17, R17, 0x1, R15 ;  /* 0x0000000111111824 */ /* 0x000fe400078e020f */
[----:B--2---:R-:W-:-:S04]  /*0990*/  @!P1 IMAD.WIDE.U32 R10, R4, R13, R10 ;  /* 0x0000000d040a9225 */ /* 0x004fc800078e000a */
[----:B------:R-:W-:Y:S02]  /*09a0*/  @!P1 IMAD.MOV.U32 R16, RZ, RZ, R10 ;  /* 0x000000ffff109224 */ /* 0x000fe400078e000a */
[----:B------:R-:W-:Y:S01]  /*09b0*/  @!P1 IMAD.MOV.U32 R17, RZ, RZ, R11 ;  /* 0x000000ffff119224 */ /* 0x000fe200078e000b */
[----:B------:R-:W-:Y:S06]  /*09c0*/  @!P2 BRA `(.L_x_5) ;  /* 0x00000000000ca947 */ /* 0x000fec0003800000 */
[----:B------:R-:W-:Y:S01]  /*09d0*/  UCGABAR_WAIT ;  /* 0x0000000000007dc7 */ /* 0x000fe20008000000 */
[----:B------:R-:W-:Y:S01]  /*09e0*/  CCTL.IVALL ;  /* 0x00000000ff00798f */ /* 0x000fe20002000000 */
[----:B------:R-:W-:Y:S05]  /*09f0*/  BRA `(.L_x_6) ;  /* 0x0000000000047947 */ /* 0x000fea0003800000 */
.L_x_5:
[----:B------:R-:W-:Y:S06]  /*0a00*/  BAR.SYNC.DEFER_BLOCKING 0x0 ;  /* 0x0000000000007b1d */ /* 0x000fec0000010000 */
.L_x_6:
[----:B------:R-:W-:Y:S05]  /*0a10*/  @!P3 BRA `(.L_x_7) ;  /* 0x0000005c00c0b947 */ /* 0x000fea0003800000 */
[----:B------:R-:W-:-:S13]  /*0a20*/  ISETP.GT.U32.AND P0, PT, R8, 0x1, PT ;  /* 0x000000010800780c */ /* 0x000fda0003f04070 */
[----:B------:R-:W-:Y:S05]  /*0a30*/  @P0 EXIT ;  /* 0x000000000000094d */ /* 0x000fea0003800000 */
[----:B------:R-:W-:Y:S01]  /*0a40*/  ULDC.64 UR4, c[0x0][0x650] ;  /* 0x0001940000047ab9 */ /* 0x000fe20000000a00 */
[----:B------:R-:W-:Y:S01]  /*0a50*/  PRMT R3, RZ, 0x7610, R3 ;  /* 0x00007610ff037816 */ /* 0x000fe20000000003 */
[----:B------:R-:W-:Y:S01]  /*0a60*/  IMAD.MOV.U32 R103, RZ, RZ, -0x1 ;  /* 0xffffffffff677424 */ /* 0x000fe200078e00ff */
[----:B------:R-:W-:Y:S01]  /*0a70*/  ISETP.GE.U32.AND P0, PT, R16, UR4, PT ;  /* 0x0000000410007c0c */ /* 0x000fe2000bf06070 */
[----:B------:R-:W-:Y:S02]  /*0a80*/  IMAD.MOV.U32 R100, RZ, RZ, -0x1 ;  /* 0xffffffffff647424 */ /* 0x000fe400078e00ff */
[----:B------:R-:W-:Y:S01]  /*0a90*/  IMAD.MOV.U32 R101, RZ, RZ, -0x1 ;  /* 0xffffffffff657424 */ /* 0x000fe200078e00ff */
[----:B------:R-:W-:-:S13]  /*0aa0*/  ISETP.GE.U32.AND.EX P0, PT, R17, UR5, PT, P0 ;  /* 0x0000000511007c0c */ /* 0x000fda000bf06100 */
[----:B------:R-:W-:Y:S05]  /*0ab0*/  @P0 BRA `(.L_x_8) ;  /* 0x0000000400280947 */ /* 0x000fea0003800000 */
[----:B------:R-:W0:Y:S01]  /*0ac0*/  LDC.64 R24, c[0x0][0x628] ;  /* 0x00018a00ff187b82 */ /* 0x000e220000000a00 */
[----:B------:R-:W-:Y:S02]  /*0ad0*/  IMAD.MOV.U32 R10, RZ, RZ, R16 ;  /* 0x000000ffff0a7224 */ /* 0x000fe400078e0010 */
[----:B------:R-:W-:-:S05]  /*0ae0*/  IMAD.MOV.U32 R11, RZ, RZ, R17 ;  /* 0x000000ffff0b7224 */ /* 0x000fca00078e0011 */
[----:B------:R-:W1:Y:S08]  /*0af0*/  LDC R8, c[0x0][0x630] ;  /* 0x00018c00ff087b82 */ /* 0x000e700000000800 */
[----:B------:R-:W2:Y:S01]  /*0b00*/  LDC.64 R26, c[0x0][0x620] ;  /* 0x00018800ff1a7b82 */ /* 0x000ea20000000a00 */
[----:B0-----:R-:W-:-:S04]  /*0b10*/  ISETP.NE.U32.AND P0, PT, R24, RZ, PT ;  /* 0x000000ff1800720c */ /* 0x001fc80003f05070 */
[----:B------:R-:W-:-:S13]  /*0b20*/  ISETP.NE.AND.EX P0, PT, R25, RZ, PT, P0 ;  /* 0x000000ff1900720c */ /* 0x000fda0003f05300 */
[----:B-12---:R-:W-:Y:S05]  /*0b30*/  @!P0 BRA `(.L_x_9) ;  /* 0x0000000000288947 */ /* 0x006fea0003800000 */
[----:B------:R-:W0:Y:S02]  /*0b40*/  LDC R3, c[0x0][0x634] ;  /* 0x00018d00ff037b82 */ /* 0x000e240000000800 */
[----:B0-----:R-:W-:-:S05]  /*0b50*/  IADD3 R3, P0, R16, R3, RZ ;  /* 0x0000000310037210 */ /* 0x001fca0007f1e0ff */
[----:B------:R-:W-:-:S04]  /*0b60*/  IMAD.X R21, RZ, RZ, R17, P0 ;  /* 0x000000ffff157224 */ /* 0x000fc800000e0611 */
[----:B------:R-:W-:-:S04]  /*0b70*/  IMAD.WIDE.U32 R10, R21, R24, RZ ;  /* 0x00000018150a7225 */ /* 0x000fc800078e00ff */
[----:B------:R-:W-:-:S04]  /*0b80*/  IMAD.WIDE.U32 R12, P0, R3, R25, R10 ;  /* 0x00000019030c7225 */ /* 0x000fc8000780000a */
[----:B------:R-:W-:-:S04]  /*0b90*/  IMAD.WIDE.U32 R10, R3, R24, RZ ;  /* 0x00000018030a7225 */ /* 0x000fc800078e00ff */
[----:B------:R-:W-:Y:S01]  /*0ba0*/  IMAD.X R15, RZ, RZ, RZ, P0 ;  /* 0x000000ffff0f7224 */ /* 0x000fe200000e06ff */
[----:B------:R-:W-:Y:S01]  /*0bb0*/  IADD3 RZ, P0, R11, R12, RZ ;  /* 0x0000000c0bff7210 */ /* 0x000fe20007f1e0ff */
[----:B------:R-:W-:-:S04]  /*0bc0*/  IMAD.MOV.U32 R14, RZ, RZ, R13 ;  /* 0x000000ffff0e7224 */ /* 0x000fc800078e000d */
[----:B------:R-:W-:-:S08]  /*0bd0*/  IMAD.WIDE.U32.X R10, R21, R25, R14, P0 ;  /* 0x00000019150a7225 */ /* 0x000fd000000e040e */
.L_x_9:
[----:B------:R-:W0:Y:S01]  /*0be0*/  LDC.64 R30, c[0x0][0x640] ;  /* 0x00019000ff1e7b82 */ /* 0x000e220000000a00 */
[-CC-:B------:R-:W-:Y:S02]  /*0bf0*/  SHF.R.U64 R101, R10, R8.reuse, R11.reuse ;  /* 0x000000080a657219 */ /* 0x180fe4000000120b */
[----:B------:R-:W-:Y:S02]  /*0c00*/  SHF.R.U32.HI R3, RZ, R8, R11 ;  /* 0x00000008ff037219 */ /* 0x000fe4000001160b */
[----:B------:R-:W-:-:S03]  /*0c10*/  IADD3 R5, P0, RZ, -R101, RZ ;  /* 0x80000065ff057210 */ /* 0x000fc60007f1e0ff */
[----:B------:R-:W1:Y:S02]  /*0c20*/  LDC R12, c[0x0][0x618] ;  /* 0x00018600ff0c7b82 */ /* 0x000e640000000800 */
[----:B------:R-:W-:Y:S02]  /*0c30*/  IMAD.X R3, RZ, RZ, ~R3, P0 ;  /* 0x000000ffff037224 */ /* 0x000fe400000e0e03 */
[----:B------:R-:W-:-:S04]  /*0c40*/  IMAD.WIDE.U32 R10, R5, R26, R16 ;  /* 0x0000001a050a7225 */ /* 0x000fc800078e0010 */
[----:B------:R-:W2:Y:S01]  /*0c50*/  LDC R20, c[0x0][0x608] ;  /* 0x00018200ff147b82 */ /* 0x000ea20000000800 */
[----:B------:R-:W-:Y:S02]  /*0c60*/  IMAD R8, R3, R26, RZ ;  /* 0x0000001a03087224 */ /* 0x000fe400078e02ff */
[----:B------:R-:W-:Y:S02]  /*0c70*/  IMAD.MOV.U32 R3, RZ, RZ, -0x1 ;  /* 0xffffffffff037424 */ /* 0x000fe400078e00ff */
[----:B------:R-:W-:Y:S02]  /*0c80*/  IMAD R5, R5, R27, R8 ;  /* 0x0000001b05057224 */ /* 0x000fe400078e0208 */
[----:B------:R-:W-:Y:S01]  /*0c90*/  IMAD R26, R9, R23, R4 ;  /* 0x00000017091a7224 */ /* 0x000fe200078e0204 */
[----:B------:R-:W3:Y:S01]  /*0ca0*/  LDC R28, c[0x0][0x658] ;  /* 0x00019600ff1c7b82 */ /* 0x000ee20000000800 */
[----:B------:R-:W-:Y:S01]  /*0cb0*/  IMAD.IADD R5, R11, 0x1, R5 ;  /* 0x000000010b057824 */ /* 0x000fe200078e0205 */
[----:B0-----:R-:W-:Y:S01]  /*0cc0*/  ISETP.NE.U32.AND P0, PT, R30, RZ, PT ;  /* 0x000000ff1e00720c */ /* 0x001fe20003f05070 */
[----:B------:R-:W-:-:S03]  /*0cd0*/  IMAD.MOV.U32 R23, RZ, RZ, 0x1 ;  /* 0x00000001ff177424 */ /* 0x000fc600078e00ff */
[----:B------:R-:W-:Y:S02]  /*0ce0*/  ISETP.NE.AND.EX P0, PT, R31, RZ, PT, P0 ;  /* 0x000000ff1f00720c */ /* 0x000fe40003f05300 */
[----:B------:R-:W0:Y:S01]  /*0cf0*/  LDC R24, c[0x0][0x600] ;  /* 0x00018000ff187b82 */ /* 0x000e220000000800 */
[-CC-:B-1----:R-:W-:Y:S02]  /*0d00*/  SHF.R.U64 R14, R10, R12.reuse, R5.reuse ;  /* 0x0000000c0a0e7219 */ /* 0x182fe40000001205 */
[----:B------:R-:W-:-:S05]  /*0d10*/  SHF.R.U32.HI R5, RZ, R12, R5 ;  /* 0x0000000cff057219 */ /* 0x000fca0000011605 */
[----:B------:R-:W1:Y:S01]  /*0d20*/  LDC R15, c[0x0][0x648] ;  /* 0x00019200ff0f7b82 */ /* 0x000e620000000800 */
[-CC-:B--2---:R-:W-:Y:S02]  /*0d30*/  SHF.R.U64 R27, R14, R20.reuse, R5.reuse ;  /* 0x000000140e1b7219 */ /* 0x184fe40000001205 */
[----:B------:R-:W-:-:S05]  /*0d40*/  SHF.R.U32.HI R5, RZ, R20, R5 ;  /* 0x00000014ff057219 */ /* 0x000fca0000011605 */
[----:B------:R-:W2:Y:S01]  /*0d50*/  LDC R21, c[0x0][0x638] ;  /* 0x00018e00ff157b82 */ /* 0x000ea20000000800 */
[-CC-:B---3--:R-:W-:Y:S02]  /*0d60*/  SHF.R.U64 R20, R27, R28.reuse, R5.reuse ;  /* 0x0000001c1b147219 */ /* 0x188fe40000001205 */
[-C--:B------:R-:W-:Y:S02]  /*0d70*/  SHF.L.U32 R3, R3, R28.reuse, RZ ;  /* 0x0000001c03037219 */ /* 0x080fe400000006ff */
[----:B------:R-:W-:Y:S01]  /*0d80*/  SHF.R.U32.HI R5, RZ, R28, R5 ;  /* 0x0000001cff057219 */ /* 0x000fe20000011605 */
[----:B------:R-:W-:Y:S01]  /*0d90*/  IMAD.MOV.U32 R4, RZ, RZ, R20 ;  /* 0x000000ffff047224 */ /* 0x000fe200078e0014 */
[----:B------:R-:W-:Y:S01]  /*0da0*/  LOP3.LUT R12, RZ, R3, RZ, 0x33, !PT ;  /* 0x00000003ff0c7212 */ /* 0x000fe200078e33ff */
[----:B------:R-:W3:Y:S01]  /*0db0*/  LDC R25, c[0x0][0x610] ;  /* 0x00018400ff197b82 */ /* 0x000ee20000000800 */
[----:B------:R-:W-:Y:S05]  /*0dc0*/  @!P0 BRA `(.L_x_10) ;  /* 0x0000000000288947 */ /* 0x000fea0003800000 */
[----:B------:R-:W4:Y:S02]  /*0dd0*/  LDC R3, c[0x0][0x64c] ;  /* 0x00019300ff037b82 */ /* 0x000f240000000800 */
[----:B----4-:R-:W-:-:S05]  /*0de0*/  IADD3 R3, P0, R20, R3, RZ ;  /* 0x0000000314037210 */ /* 0x010fca0007f1e0ff */
        /* <DEDUP_REMOVED lines=8> */
.L_x_10:
[----:B-1----:R-:W-:Y:S01]  /*0e70*/  SHF.R.U64 R4, R4, R15, R5 ;  /* 0x0000000f04047219 */ /* 0x002fe20000001205 */
[----:B0-----:R-:W-:Y:S01]  /*0e80*/  VIADD R5, R24, 0xffffffff ;  /* 0xffffffff18057836 */ /* 0x001fe20000000000 */
[----:B------:R-:W-:Y:S02]  /*0e90*/  SHF.L.U32 R3, R23, R28, RZ ;  /* 0x0000001c17037219 */ /* 0x000fe400000006ff */
[----:B------:R-:W-:Y:S01]  /*0ea0*/  LOP3.LUT R12, R27, R12, RZ, 0xc0, !PT ;  /* 0x0000000c1b0c7212 */ /* 0x000fe200078ec0ff */
[----:B------:R-:W-:Y:S01]  /*0eb0*/  IMAD.MOV R8, RZ, RZ, -R4 ;  /* 0x000000ffff087224 */ /* 0x000fe200078e0a04 */
[----:B------:R-:W-:-:S03]  /*0ec0*/  SEL R7, R7, R26, !P1 ;  /* 0x0000001a07077207 */ /* 0x000fc60004800000 */
[----:B------:R-:W-:Y:S01]  /*0ed0*/  IMAD R12, R3, R4, R12 ;  /* 0x00000004030c7224 */ /* 0x000fe200078e020c */
[----:B------:R-:W-:Y:S01]  /*0ee0*/  LOP3.LUT R4, R14, R5, RZ, 0xc0, !PT ;  /* 0x000000050e047212 */ /* 0x000fe200078ec0ff */
[----:B--2---:R-:W-:Y:S02]  /*0ef0*/  IMAD R3, R8, R21, R20 ;  /* 0x0000001508037224 */ /* 0x004fe400078e0214 */
[----:B---3--:R-:W-:Y:S02]  /*0f00*/  IMAD R7, R12, R25, R7 ;  /* 0x000000190c077224 */ /* 0x008fe400078e0207 */
[----:B------:R-:W-:Y:S02]  /*0f10*/  IMAD.MOV.U32 R5, RZ, RZ, 0x1 ;  /* 0x00000001ff057424 */ /* 0x000fe400078e00ff */
[----:B------:R-:W-:-:S03]  /*0f20*/  IMAD R4, R3, R24, R4 ;  /* 0x0000001803047224 */ /* 0x000fc600078e0204 */
[----:B------:R-:W-:Y:S02]  /*0f30*/  PRMT R3, R5, 0x7610, R3 ;  /* 0x0000761005037816 */ /* 0x000fe40000000003 */
[----:B------:R-:W-:Y:S02]  /*0f40*/  SEL R100, R4, R7, !P1 ;  /* 0x0000000704647207 */ /* 0x000fe40004800000 */
[----:B------:R-:W-:-:S07]  /*0f50*/  SEL R103, R7, R4, !P1 ;  /* 0x0000000407677207 */ /* 0x000fce0004800000 */
.L_x_8:
[----:B------:R-:W-:-:S08]  /*0f60*/  NOP ;  /* 0x0000000000007918 */ /* 0x000fd00000000000 */
[----:B------:R-:W0:Y:S02]  /*0f70*/  USETMAXREG.TRY_ALLOC.CTAPOOL UP0, 0xe8 ;  /* 0x000000e8000079c8 */ /* 0x000e240008000600 */
[----:B0-----:R-:W-:-:S13]  /*0f80*/  PLOP3.LUT P0, PT, PT, PT, UP0, 0x80, 0x0 ;  /* 0x000000000000781c */ /* 0x001fda0003f0f008 */
[----:B------:R-:W-:Y:S05]  /*0f90*/  @!P0 BRA `(.L_x_8) ;  /* 0xfffffffc00f08947 */ /* 0x000fea000383ffff */
[----:B------:R-:W-:Y:S01]  /*0fa0*/  ULDC.64 UR4, c[0x0][0x598] ;  /* 0x0001660000047ab9 */ /* 0x000fe20000000a00 */
[----:B------:R-:W-:Y:S01]  /*0fb0*/  ULDC.64 UR36, c[0x0][0x208] ;  /* 0x0000820000247ab9 */ /* 0x000fe20000000a00 */
[----:B------:R-:W-:-:S04]  /*0fc0*/  ISETP.NE.U32.AND P0, PT, RZ, UR4, PT ;  /* 0x00000004ff007c0c */ /* 0x000fc8000bf05070 */
[----:B------:R-:W-:-:S13]  /*0fd0*/  ISETP.NE.AND.EX P0, PT, RZ, UR5, PT, P0 ;  /* 0x00000005ff007c0c */ /* 0x000fda000bf05300 */
[----:B------:R-:W-:Y:S05]  /*0fe0*/  @!P0 BRA `(.L_x_11) ;  /* 0x00000000001c8947 */ /* 0x000fea0003800000 */
[----:B------:R-:W0:Y:S02]  /*0ff0*/  LDC.64 R4, c[0x0][0x598] ;  /* 0x00016600ff047b82 */ /* 0x000e240000000a00 */
[----:B0-----:R-:W2:Y:S02]  /*1000*/  LDG.E.64 R4, desc[UR36][R4.64] ;  /* 0x0000002404047981 */ /* 0x001ea4000c1e1b00 */
[----:B--2---:R-:W-:-:S04]  /*1010*/  ISETP.NE.U32.AND P0, PT, R4, RZ, PT ;  /* 0x000000ff0400720c */ /* 0x004fc80003f05070 */
[----:B------:R-:W-:-:S13]  /*1020*/  ISETP.NE.AND.EX P0, PT, R5, RZ, PT, P0 ;  /* 0x000000ff0500720c */ /* 0x000fda0003f05300 */
[----:B------:R-:W-:Y:S05]  /*1030*/  @!P0 BRA `(.L_x_11) ;  /* 0x0000000000088947 */ /* 0x000fea0003800000 */
[----:B------:R0:W5:Y:S01]  /*1040*/  LD.E R23, desc[UR36][R4.64] ;  /* 0x0000002404177980 */ /* 0x000162000c101900 */
[----:B------:R-:W-:Y:S05]  /*1050*/  BRA `(.L_x_12) ;  /* 0x0000000000247947 */ /* 0x000fea0003800000 */
.L_x_11:
[----:B------:R-:W-:Y:S02]  /*1060*/  ULDC.64 UR4, c[0x0][0x588] ;  /* 0x0001620000047ab9 */ /* 0x000fe40000000a00 */
[----:B------:R-:W-:-:S04]  /*1070*/  ISETP.NE.U32.AND P0, PT, RZ, UR4, PT ;  /* 0x00000004ff007c0c */ /* 0x000fc8000bf05070 */
[----:B------:R-:W-:-:S13]  /*1080*/  ISETP.NE.AND.EX P0, PT, RZ, UR5, PT, P0 ;  /* 0x00000005ff007c0c */ /* 0x000fda000bf05300 */
[----:B------:R-:W-:Y:S05]  /*1090*/  @!P0 BRA `(.L_x_13) ;  /* 0x00000000000c8947 */ /* 0x000fea0003800000 */
[----:B------:R-:W0:Y:S02]  /*10a0*/  LDC.64 R4, c[0x0][0x588] ;  /* 0x00016200ff047b82 */ /* 0x000e240000000a00 */
[----:B0-----:R1:W5:Y:S01]  /*10b0*/  LDG.E R23, desc[UR36][R4.64] ;  /* 0x0000002404177981 */ /* 0x001362000c1e1900 */
[----:B------:R-:W-:Y:S05]  /*10c0*/  BRA `(.L_x_12) ;  /* 0x0000000000087947 */ /* 0x000fea0003800000 */
.L_x_13:
[----:B------:R-:W-:Y:S02]  /*10d0*/  ULDC UR4, c[0x0][0x580] ;  /* 0x0001600000047ab9 */ /* 0x000fe40000000800 */
[----:B------:R-:W-:-:S07]  /*10e0*/  IMAD.U32 R23, RZ, RZ, UR4 ;  /* 0x00000004ff177e24 */ /* 0x000fce000f8e00ff */
.L_x_12:
[----:B------:R-:W-:Y:S02]  /*10f0*/  ULDC.64 UR4, c[0x0][0x5a0] ;  /* 0x0001680000047ab9 */ /* 0x000fe40000000a00 */
[----:B------:R-:W-:-:S04]  /*1100*/  ISETP.NE.U32.AND P0, PT, RZ, UR4, PT ;  /* 0x00000004ff007c0c */ /* 0x000fc8000bf05070 */
[----:B------:R-:W-:-:S13]  /*1110*/  ISETP.NE.AND.EX P0, PT, RZ, UR5, PT, P0 ;  /* 0x00000005ff007c0c */ /* 0x000fda000bf05300 */
[----:B------:R-:W-:Y:S05]  /*1120*/  @!P0 BRA `(.L_x_14) ;  /* 0x00000000001c8947 */ /* 0x000fea0003800000 */
[----:B01----:R-:W0:Y:S02]  /*1130*/  LDC.64 R4, c[0x0][0x5a0] ;  /* 0x00016800ff047b82 */ /* 0x003e240000000a00 */
[----:B0-----:R-:W2:Y:S02]  /*1140*/  LDG.E.64 R4, desc[UR36][R4.64] ;  /* 0x0000002404047981 */ /* 0x001ea4000c1e1b00 */
[----:B--2---:R-:W-:-:S04]  /*1150*/  ISETP.NE.U32.AND P0, PT, R4, RZ, PT ;  /* 0x000000ff0400720c */ /* 0x004fc80003f05070 */
[----:B------:R-:W-:-:S13]  /*1160*/  ISETP.NE.AND.EX P0, PT, R5, RZ, PT, P0 ;  /* 0x000000ff0500720c */ /* 0x000fda0003f05300 */
[----:B------:R-:W-:Y:S05]  /*1170*/  @!P0 BRA `(.L_x_14) ;  /* 0x0000000000088947 */ /* 0x000fea0003800000 */
[----:B------:R0:W5:Y:S01]  /*1180*/  LD.E R90, desc[UR36][R4.64] ;  /* 0x00000024045a7980 */ /* 0x000162000c101900 */
[----:B------:R-:W-:Y:S05]  /*1190*/  BRA `(.L_x_15) ;  /* 0x0000000000247947 */ /* 0x000fea0003800000 */
.L_x_14:
[----:B------:R-:W-:Y:S02]  /*11a0*/  ULDC.64 UR4, c[0x0][0x590] ;  /* 0x0001640000047ab9 */ /* 0x000fe40000000a00 */
[----:B------:R-:W-:-:S04]  /*11b0*/  ISETP.NE.U32.AND P0, PT, RZ, UR4, PT ;  /* 0x00000004ff007c0c */ /* 0x000fc8000bf05070 */
[----:B------:R-:W-:-:S13]  /*11c0*/  ISETP.NE.AND.EX P0, PT, RZ, UR5, PT, P0 ;  /* 0x00000005ff007c0c */ /* 0x000fda000bf05300 */
[----:B------:R-:W-:Y:S05]  /*11d0*/  @!P0 BRA `(.L_x_16) ;  /* 0x00000000000c8947 */ /* 0x000fea0003800000 */
[----:B------:R-:W2:Y:S02]  /*11e0*/  LDC.64 R90, c[0x0][0x590] ;  /* 0x00016400ff5a7b82 */ /* 0x000ea40000000a00 */
[----:B--2---:R2:W5:Y:S01]  /*11f0*/  LDG.E R90, desc[UR36][R90.64] ;  /* 0x000000245a5a7981 */ /* 0x004562000c1e1900 */
[----:B------:R-:W-:Y:S05]  /*1200*/  BRA `(.L_x_15) ;  /* 0x0000000000087947 */ /* 0x000fea0003800000 */
.L_x_16:
[----:B------:R-:W-:Y:S02]  /*1210*/  ULDC UR4, c[0x0][0x584] ;  /* 0x0001610000047ab9 */ /* 0x000fe40000000800 */
[----:B------:R-:W-:-:S07]  /*1220*/  IMAD.U32 R90, RZ, RZ, UR4 ;  /* 0x00000004ff5a7e24 */ /* 0x000fce000f8e00ff */
.L_x_15:
[----:B------:R-:W-:-:S13]  /*1230*/  LOP3.LUT P0, RZ, R3, 0xff, RZ, 0xc0, !PT ;  /* 0x000000ff03ff7812 */ /* 0x000fda000780c0ff */
[----:B------:R-:W-:Y:S05]  /*1240*/  @!P0 EXIT ;  /* 0x000000000000894d */ /* 0x000fea0003800000 */
[----:B------:R-:W3:Y:S01]  /*1250*/  LDC R93, c[0x0][0x658] ;  /* 0x00019600ff5d7b82 */ /* 0x000ee20000000800 */
[----:B------:R-:W-:Y:S01]  /*1260*/  LOP3.LUT R6, R6, 0x1, RZ, 0xc0, !PT ;  /* 0x0000000106067812 */ /* 0x000fe200078ec0ff */
[----:B------:R-:W-:Y:S01]  /*1270*/  ULDC.64 UR6, c[0x0][0x288] ;  /* 0x0000a20000067ab9 */ /* 0x000fe20000000a00 */
[----:B------:R-:W-:Y:S01]  /*1280*/  SHF.R.U32.HI R3, RZ, 0x2, R95 ;  /* 0x00000002ff037819 */ /* 0x000fe2000001165f */
[----:B------:R-:W-:Y:S01]  /*1290*/  UIADD3 UR4, UR7, 0x3f, URZ ;  /* 0x0000003f07047890 */ /* 0x000fe2000fffe03f */
[----:B------:R-:W-:Y:S01]  /*12a0*/  SHF.R.U32.HI R0, RZ, 0x1, R0 ;  /* 0x00000001ff007819 */ /* 0x000fe20000011600 */
[----:B------:R-:W-:Y:S01]  /*12b0*/  IMAD.SHL.U32 R88, R6, 0x40, RZ ;  /* 0x0000004006587824 */ /* 0x000fe200078e00ff */
[----:B------:R-:W-:Y:S01]  /*12c0*/  LOP3.LUT R3, R3, 0x7, RZ, 0xc0, !PT ;  /* 0x0000000703037812 */ /* 0x000fe200078ec0ff */
[----:B01----:R-:W0:Y:S01]  /*12d0*/  LDC.64 R4, c[0x0][0x5c8] ;  /* 0x00017200ff047b82 */ /* 0x003e220000000a00 */
[----:B------:R-:W-:Y:S01]  /*12e0*/  USHF.R.S32.HI UR5, URZ, 0x1f, UR4 ;  /* 0x0000001f3f057899 */ /* 0x000fe20008011404 */
[----:B------:R-:W-:Y:S01]  /*12f0*/  LOP3.LUT R0, R0, 0x30, RZ, 0xc0, !PT ;  /* 0x0000003000007812 */ /* 0x000fe200078ec0ff */
[----:B------:R-:W-:Y:S01]  /*1300*/  IMAD.MOV.U32 R8, RZ, RZ, 0x1 ;  /* 0x00000001ff087424 */ /* 0x000fe200078e00ff */
[--C-:B------:R-:W-:Y:S01]  /*1310*/  LOP3.LUT R88, R88, 0x40, R3.reuse, 0xe2, !PT ;  /* 0x0000004058587812 */ /* 0x100fe200078ee203 */
[----:B------:R-:W-:Y:S01]  /*1320*/  ULEA.HI UR5, UR5, UR4, URZ, 0x6 ;  /* 0x0000000405057291 */ /* 0x000fe2000f8f303f */
[-C--:B------:R-:W-:Y:S01]  /*1330*/  IADD3 R3, RZ, -R0.reuse, -R3 ;  /* 0x80000000ff037210 */ /* 0x080fe20007ffe803 */
[----:B------:R-:W-:Y:S01]  /*1340*/  IMAD.U32 R7, RZ, RZ, UR6 ;  /* 0x00000006ff077e24 */ /* 0x000fe2000f8e00ff */
[----:B------:R-:W1:Y:S01]  /*1350*/  LDC R97, c[0x0][0x600] ;  /* 0x00018000ff617b82 */ /* 0x000e620000000800 */
[----:B------:R-:W-:Y:S01]  /*1360*/  LOP3.LUT R88, R88, R0, RZ, 0xfc, !PT ;  /* 0x0000000058587212 */ /* 0x000fe200078efcff */
[----:B------:R-:W-:Y:S01]  /*1370*/  IMAD.MOV.U32 R0, RZ, RZ, -0x1 ;  /* 0xffffffffff007424 */ /* 0x000fe200078e00ff */
[----:B------:R-:W-:Y:S01]  /*1380*/  USHF.R.S32.HI UR43, URZ, 0x6, UR5 ;  /* 0x000000063f2b7899 */ /* 0x000fe20008011405 */
[C---:B------:R-:W-:Y:S01]  /*1390*/  LOP3.LUT R94, R95.reuse, 0x3, RZ, 0xc0, !PT ;  /* 0x000000035f5e7812 */ /* 0x040fe200078ec0ff */
[----:B------:R-:W-:Y:S01]  /*13a0*/  IMAD R3, R6, -0x40, R3 ;  /* 0xffffffc006037824 */ /* 0x000fe200078e0203 */
[C---:B------:R-:W-:Y:S01]  /*13b0*/  LOP3.LUT R96, R95.reuse, 0x80, RZ, 0xc0, !PT ;  /* 0x000000805f607812 */ /* 0x040fe200078ec0ff */
[----:B------:R-:W-:Y:S01]  /*13c0*/  UISETP.LT.AND UP0, UPT, UR43, 0x1, UPT ;  /* 0x000000012b00788c */ /* 0x000fe2000bf01270 */
[-C--:B---3--:R-:W-:Y:S01]  /*13d0*/  SHF.L.U32 R0, R0, R93.reuse, RZ ;  /* 0x0000005d00007219 */ /* 0x088fe200000006ff */
[----:B------:R-:W-:Y:S01]  /*13e0*/  ULDC UR4, c[0x0][0x284] ;  /* 0x0000a10000047ab9 */ /* 0x000fe20000000800 */
[----:B------:R-:W-:Y:S01]  /*13f0*/  IMAD R94, R94, -0x2, R7 ;  /* 0xfffffffe5e5e7824 */ /* 0x000fe200078e0207 */
[----:B------:R-:W-:Y:S01]  /*1400*/  USEL UR44, UR43, 0x1, UP0 ;  /* 0x000000012b2c7887 */ /* 0x000fe20008000000 */
[----:B------:R-:W-:Y:S01]  /*1410*/  SHF.L.U32 R93, R8, R93, RZ ;  /* 0x0000005d085d7219 */ /* 0x000fe200000006ff */
[----:B------:R-:W-:Y:S01]  /*1420*/  IMAD.SHL.U32 R95, R95, 0x2, RZ ;  /* 0x000000025f5f7824 */ /* 0x000fe200078e00ff */
[----:B------:R-:W-:Y:S01]  /*1430*/  LOP3.LUT R102, R18, 0x1, RZ, 0xfc, !PT ;  /* 0x0000000112667812 */ /* 0x000fe200078efcff */
[----:B------:R-:W-:Y:S01]  /*1440*/  VIADD R99, R3, UR4 ;  /* 0x0000000403637c36 */ /* 0x000fe20008000000 */
[C---:B0-----:R-:W-:Y:S01]  /*1450*/  SHF.L.U64.HI R92, R4.reuse, 0x3, R5 ;  /* 0x00000003045c7819 */ /* 0x041fe20000010205 */
[----:B--2---:R-:W-:Y:S01]  /*1460*/  IMAD.SHL.U32 R91, R4, 0x8, RZ ;  /* 0x00000008045b7824 */ /* 0x004fe200078e00ff */
[----:B------:R-:W-:Y:S01]  /*1470*/  SHF.R.U32.HI R96, RZ, 0x7, R96 ;  /* 0x00000007ff607819 */ /* 0x000fe20000011660 */
[----:B------:R-:W-:Y:S01]  /*1480*/  IMAD.MOV.U32 R89, RZ, RZ, RZ ;  /* 0x000000ffff597224 */ /* 0x000fe200078e00ff */
[----:B------:R-:W-:Y:S01]  /*1490*/  LOP3.LUT R98, RZ, R0, RZ, 0x33, !PT ;  /* 0x00000000ff627212 */ /* 0x000fe200078e33ff */
[----:B------:R-:W-:Y:S01]  /*14a0*/  UIADD3 UR44, UR43, -UR44, URZ ;  /* 0x8000002c2b2c7290 */ /* 0x000fe2000fffe03f */
[----:B------:R-:W-:Y:S01]  /*14b0*/  UMOV UR40, URZ ;  /* 0x0000003f00287c82 */ /* 0x000fe20008000000 */
[----:B-1----:R-:W-:Y:S01]  /*14c0*/  VIADD R97, R97, 0xffffffff ;  /* 0xffffffff61617836 */ /* 0x002fe20000000000 */
[----:B------:R-:W-:-:S09]  /*14d0*/  UMOV UR42, URZ ;  /* 0x0000003f002a7c82 */ /* 0x000fd20008000000 */
.L_x_164:
[----:B0-----:R-:W0:Y:S01]  /*14e0*/  SHFL.IDX PT, R0, R96, RZ, 0x1f ;  /* 0x00001fff60007589 */ /* 0x001e2200000e0000 */
[----:B-1----:R-:W1:Y:S01]  /*14f0*/  S2UR UR7, SR_CgaCtaId ;  /* 0x00000000000779c3 */ /* 0x002e620000008800 */
[----:B------:R-:W-:Y:S01]  /*1500*/  UMOV UR6, 0x400 ;  /* 0x0000040000067882 */ /* 0x000fe20000000000 */
[----:B0-----:R-:W-:Y:S01]  /*1510*/  R2UR UR4, R0 ;  /* 0x00000000000472ca */ /* 0x001fe200000e0000 */
[----:B-1----:R-:W-:-:S12]  /*1520*/  ULEA UR6, UR7, UR6, 0x18 ;  /* 0x0000000607067291 */ /* 0x002fd8000f8ec03f */
[----:B------:R-:W-:-:S04]  /*1530*/  ULEA.HI UR5, UR4, UR4, URZ, 0x1 ;  /* 0x0000000404057291 */ /* 0x000fc8000f8f083f */
[----:B------:R-:W-:-:S04]  /*1540*/  ULOP3.LUT UR5, UR5, 0x7fffe, URZ, 0xc0, !UPT ;  /* 0x0007fffe05057892 */ /* 0x000fc8000f8ec03f */
[----:B------:R-:W-:-:S03]  /*1550*/  UIADD3 UR5, UR4, -UR5, URZ ;  /* 0x8000000504057290 */ /* 0x000fc6000fffe03f */
[----:B------:R-:W-:Y:S01]  /*1560*/  ULDC UR4, c[0x0][0x28c] ;  /* 0x0000a30000047ab9 */ /* 0x000fe20000000800 */
[----:B------:R-:W-:Y:S01]  /*1570*/  ULEA UR5, UR5, UR6, 0xd ;  /* 0x0000000605057291 */ /* 0x000fe2000f8e683f */
[----:B------:R-:W-:-:S03]  /*1580*/  ISETP.LT.AND P0, PT, RZ, UR4, PT ;  /* 0x00000004ff007c0c */ /* 0x000fc6000bf01270 */
[----:B------:R-:W-:-:S04]  /*1590*/  UIADD3 UR5, UR5, 0x180, URZ ;  /* 0x0000018005057890 */ /* 0x000fc8000fffe03f */
[----:B------:R-:W-:-:S04]  /*15a0*/  USHF.R.U32.HI UR5, URZ, 0x4, UR5 ;  /* 0x000000043f057899 */ /* 0x000fc80008011605 */
[----:B------:R-:W-:Y:S02]  /*15b0*/  ULOP3.LUT UR45, UR5, 0x3fff, URZ, 0xc0, !UPT ;  /* 0x00003fff052d7892 */ /* 0x000fe4000f8ec03f */
[----:B--2345:R-:W-:Y:S10]  /*15c0*/  @P0 BRA `(.L_x_17) ;  /* 0x0000000000400947 */ /* 0x03cff40003800000 */
[----:B------:R-:W-:Y:S01]  /*15d0*/  MOV R0, 0x0 ;  /* 0x0000000000007802 */ /* 0x000fe20000000f00 */
[----:B------:R-:W-:Y:S01]  /*15e0*/  ULDC.64 UR4, c[0x4][0x68] ;  /* 0x01001a0000047ab9 */ /* 0x000fe20000000a00 */
[----:B------:R-:W-:Y:S01]  /*15f0*/  ULDC.64 UR6, c[0x4][0x8] ;  /* 0x0100020000067ab9 */ /* 0x000fe20000000a00 */
[----:B------:R-:W-:Y:S01]  /*1600*/  IMAD.U32 R4, RZ, RZ, UR4 ;  /* 0x00000004ff047e24 */ /* 0x000fe2000f8e00ff */
[----:B------:R0:W1:Y:S01]  /*1610*/  LDC.64 R14, c[0x4][R0] ;  /* 0x01000000000e7b82 */ /* 0x0000620000000a00 */
[----:B------:R-:W-:Y:S01]  /*1620*/  IMAD.U32 R5, RZ, RZ, UR5 ;  /* 0x00000005ff057e24 */ /* 0x000fe2000f8e00ff */
[----:B------:R-:W-:Y:S01]  /*1630*/  ULDC.64 UR4, c[0x4][0x70] ;  /* 0x01001c0000047ab9 */ /* 0x000fe20000000a00 */
[----:B------:R-:W-:Y:S02]  /*1640*/  IMAD.U32 R10, RZ, RZ, UR6 ;  /* 0x00000006ff0a7e24 */ /* 0x000fe4000f8e00ff */
[----:B------:R-:W-:Y:S02]  /*1650*/  IMAD.U32 R6, RZ, RZ, UR4 ;  /* 0x00000004ff067e24 */ /* 0x000fe4000f8e00ff */
[----:B------:R-:W-:-:S02]  /*1660*/  IMAD.U32 R7, RZ, RZ, UR5 ;  /* 0x00000005ff077e24 */ /* 0x000fc4000f8e00ff */
[----:B------:R-:W-:Y:S02]  /*1670*/  IMAD.U32 R11, RZ, RZ, UR7 ;  /* 0x00000007ff0b7e24 */ /* 0x000fe4000f8e00ff */
[----:B------:R-:W-:Y:S02]  /*1680*/  IMAD.MOV.U32 R8, RZ, RZ, 0x1e1 ;  /* 0x000001e1ff087424 */ /* 0x000fe400078e00ff */
[----:B------:R-:W-:Y:S02]  /*1690*/  IMAD.MOV.U32 R12, RZ, RZ, 0x1 ;  /* 0x00000001ff0c7424 */ /* 0x000fe400078e00ff */
[----:B0-----:R-:W-:-:S07]  /*16a0*/  IMAD.MOV.U32 R13, RZ, RZ, RZ ;  /* 0x000000ffff0d7224 */ /* 0x001fce00078e00ff */
[----:B------:R-:W-:-:S07]  /*16b0*/  LEPC R20, `(.L_x_17) ;  /* 0x000000001014794e */ /* 0x000fce0000000000 */
[----:B-1---5:R-:W-:Y:S05]  /*16c0*/  CALL.ABS.NOINC R14 ;  /* 0x000000000e007343 */ /* 0x022fea0003c00000 */
.L_x_17:
[----:B------:R-:W-:-:S13]  /*16d0*/  ISETP.NE.AND P0, PT, R102, 0x3, PT ;  /* 0x000000036600780c */ /* 0x000fda0003f05270 */
[----:B------:R-:W-:Y:S05]  /*16e0*/  @!P0 BRA `(.L_x_18) ;  /* 0x0000000000048947 */ /* 0x000fea0003800000 */
[----:B------:R-:W-:Y:S01]  /*16f0*/  BPT.TRAP 0x1 ;  /* 0x000000040000795c */ /* 0x000fe20000300000 */
.L_x_18:
[----:B------:R-:W0:Y:S01]  /*1700*/  S2UR UR5, SR_CgaCtaId ;  /* 0x00000000000579c3 */ /* 0x000e220000008800 */
[----:B------:R-:W-:Y:S01]  /*1710*/  UMOV UR4, 0x400 ;  /* 0x0000040000047882 */ /* 0x000fe20000000000 */
[----:B------:R-:W-:Y:S02]  /*1720*/  IMAD.U32 R0, RZ, RZ, UR40 ;  /* 0x00000028ff007e24 */ /* 0x000fe4000f8e00ff */
[----:B------:R-:W-:-:S03]  /*1730*/  IMAD.U32 R3, RZ, RZ, UR42 ;  /* 0x0000002aff037e24 */ /* 0x000fc6000f8e00ff */
[----:B------:R-:W-:Y:S01]  /*1740*/  SHF.L.U32 R0, R0, 0x1f, RZ ;  /* 0x0000001f00007819 */ /* 0x000fe200000006ff */
[----:B0-----:R-:W-:-:S06]  /*1750*/  ULEA UR4, UR5, UR4, 0x18 ;  /* 0x0000000405047291 */ /* 0x001fcc000f8ec03f */
[----:B------:R-:W-:-:S04]  /*1760*/  IMAD.U32 R6, RZ, RZ, UR4 ;  /* 0x00000004ff067e24 */ /* 0x000fc8000f8e00ff */
[----:B------:R-:W-:-:S04]  /*1770*/  IMAD R3, R3, 0x8, R6 ;  /* 0x0000000803037824 */ /* 0x000fc800078e0206 */
[----:B------:R0:W1:Y:S01]  /*1780*/  SYNCS.PHASECHK.TRANS64.TRYWAIT P1, [R3+URZ], R0 ;  /* 0x00000000030075a7 */ /* 0x000062000802017f */
[----:B------:R-:W-:Y:S05]  /*1790*/  @!P0 BRA `(.L_x_19) ;  /* 0x0000000000048947 */ /* 0x000fea0003800000 */
[----:B------:R-:W-:Y:S01]  /*17a0*/  BPT.TRAP 0x1 ;  /* 0x000000040000795c */ /* 0x000fe20000300000 */
.L_x_19:
[----:B------:R-:W-:-:S05]  /*17b0*/  IMAD.U32 R4, RZ, RZ, UR44 ;  /* 0x0000002cff047e24 */ /* 0x000fca000f8e00ff */
[----:B------:R-:W-:Y:S01]  /*17c0*/  ISETP.GE.AND P2, PT, R4, 0x1, PT ;  /* 0x000000010400780c */ /* 0x000fe20003f46270 */
[----:B-1----:R-:W-:-:S12]  /*17d0*/  @P1 BRA `(.L_x_20) ;  /* 0x0000000000081947 */ /* 0x002fd80003800000 */
[----:B------:R-:W1:Y:S02]  /*17e0*/  SYNCS.PHASECHK.TRANS64.TRYWAIT P1, [R3+URZ], R0 ;  /* 0x00000000030075a7 */ /* 0x000e64000802017f */
[----:B-1----:R-:W-:Y:S05]  /*17f0*/  @!P1 BRA `(.L_x_21) ;  /* 0x0000006800509947 */ /* 0x002fea0003800000 */
.L_x_20:
[----:B------:R-:W-:Y:S05]  /*1800*/  WARPSYNC.ALL ;  /* 0x0000000000007948 */ /* 0x000fea0003800000 */
[----:B------:R-:W-:Y:S01]  /*1810*/  R2UR UR4, R6 ;  /* 0x00000000060472ca */ /* 0x000fe200000e0000 */
[----:B------:R-:W-:Y:S01]  /*1820*/  ULEA UR5, UR42, UR45, 0xa ;  /* 0x0000002d2a057291 */ /* 0x000fe2000f8e503f */
[----:B------:R-:W-:Y:S01]  /*1830*/  WARPGROUP.ARRIVE ;  /* 0x00000000000079c5 */ /* 0x000fe20000000000 */
[----:B------:R-:W-:Y:S01]  /*1840*/  UMOV UR9, 0x40000040 ;  /* 0x4000004000097882 */ /* 0x000fe20000000000 */
[----:B------:R-:W-:-:S04]  /*1850*/  UMOV UR11, 0x40000040 ;  /* 0x40000040000b7882 */ /* 0x000fc80000000000 */
[----:B------:R-:W-:-:S05]  /*1860*/  UMOV UR8, UR5 ;  /* 0x0000000500087c82 */ /* 0x000fca0008000000 */
[----:B------:R-:W-:-:S04]  /*1870*/  UIADD3 UR4, UR4, 0x1c180, URZ ;  /* 0x0001c18004047890 */ /* 0x000fc8000fffe03f */
[----:B------:R-:W-:-:S04]  /*1880*/  USHF.R.U32.HI UR4, URZ, 0x4, UR4 ;  /* 0x000000043f047899 */ /* 0x000fc80008011604 */
[----:B------:R-:W-:-:S04]  /*1890*/  ULOP3.LUT UR4, UR4, 0x3fff, URZ, 0xc0, !UPT ;  /* 0x00003fff04047892 */ /* 0x000fc8000f8ec03f */
[----:B------:R-:W-:-:S04]  /*18a0*/  ULOP3.LUT UR4, UR4, 0x2000000, URZ, 0xfc, !UPT ;  /* 0x0200000004047892 */ /* 0x000fc8000f8efc3f */
[----:B------:R-:W-:-:S07]  /*18b0*/  ULEA UR6, UR42, UR4, 0xa ;  /* 0x000000042a067291 */ /* 0x000fce000f8e503f */
[----:B------:R-:W-:Y:S02]  /*18c0*/  UMOV UR10, UR6 ;  /* 0x00000006000a7c82 */ /* 0x000fe40008000000 */
[----:B------:R-:W-:Y:S01]  /*18d0*/  HGMMA.64x128x16.F32 R24, gdesc[UR8].tnspA.tnspB, RZ, !UPT, gsb0 ;  /* 0x61e00000081879f0 */ /* 0x000fe2000c0008ff */
[----:B------:R-:W-:Y:S02]  /*18e0*/  UIADD3 UR8, UR5, 0x80, URZ ;  /* 0x0000008005087890 */ /* 0x000fe4000fffe03f */
[----:B------:R-:W-:Y:S01]  /*18f0*/  UIADD3 UR10, UR6, 0x80, URZ ;  /* 0x00000080060a7890 */ /* 0x000fe2000fffe03f */
[----:B------:R-:W-:Y:S01]  /*1900*/  UMOV UR9, 0x40000040 ;  /* 0x4000004000097882 */ /* 0x000fe20000000000 */
[----:B------:R-:W-:Y:S01]  /*1910*/  UMOV UR11, 0x40000040 ;  /* 0x40000040000b7882 */ /* 0x000fe20000000000 */
[----:B------:R-:W-:Y:S02]  /*1920*/  WARPGROUP.DEPBAR.LE gsb0, 0x0 ;  /* 0x00008000000079c5 */ /* 0x000fe40000010000 */
[----:B------:R-:W-:-:S06]  /*1930*/  WARPGROUP.ARRIVE ;  /* 0x00000000000079c5 */ /* 0x000fcc0000000000 */
[----:B------:R-:W-:Y:S01]  /*1940*/  HGMMA.64x128x16.F32 R24, gdesc[UR8].tnspA.tnspB, R24, gsb0 ;  /* 0x61e00000081879f0 */ /* 0x000fe20008000818 */
        /* <DEDUP_REMOVED lines=13> */
[----:B------:R-:W-:Y:S03]  /*1a20*/  HGMMA.64x128x16.F32 R24, gdesc[UR8].tnspA.tnspB, R24, gsb0 ;  /* 0x61e00000081879f0 */ /* 0x000fe60008000818 */
[----:B------:R-:W-:Y:S02]  /*1a30*/  WARPGROUP.DEPBAR.LE gsb0, 0x0 ;  /* 0x00008000000079c5 */ /* 0x000fe40000010000 */
[----:B------:R-:W-:Y:S05]  /*1a40*/  @!P2 BRA `(.L_x_22) ;  /* 0x000000040028a947 */ /* 0x000fea0003800000 */
[----:B------:R-:W-:Y:S01]  /*1a50*/  UIADD3 UR5, UR42, 0x1, URZ ;  /* 0x000000012a057890 */ /* 0x000fe2000fffe03f */
[----:B01----:R-:W-:Y:S02]  /*1a60*/  IMAD.U32 R0, RZ, RZ, UR44 ;  /* 0x0000002cff007e24 */ /* 0x003fe4000f8e00ff */
[----:B------:R-:W-:Y:S01]  /*1a70*/  IMAD.U32 R3, RZ, RZ, UR42 ;  /* 0x0000002aff037e24 */ /* 0x000fe2000f8e00ff */
[----:B------:R-:W-:-:S04]  /*1a80*/  UISETP.NE.AND UP0, UPT, UR5, 0x7, UPT ;  /* 0x000000070500788c */ /* 0x000fc8000bf05270 */
[----:B------:R-:W-:Y:S02]  /*1a90*/  USEL UR6, URZ, 0x1, UP0 ;  /* 0x000000013f067887 */ /* 0x000fe40008000000 */
[----:B------:R-:W-:Y:S02]  /*1aa0*/  USEL UR5, UR5, URZ, UP0 ;  /* 0x0000003f05057287 */ /* 0x000fe40008000000 */
[----:B------:R-:W-:-:S06]  /*1ab0*/  ULOP3.LUT UR6, UR40, UR6, URZ, 0x3c, !UPT ;  /* 0x0000000628067292 */ /* 0x000fcc000f8e3c3f */
[----:B------:R-:W-:-:S07]  /*1ac0*/  IMAD.U32 R7, RZ, RZ, UR6 ;  /* 0x00000006ff077e24 */ /* 0x000fce000f8e00ff */
.L_x_29:
[----:B------:R-:W-:Y:S05]  /*1ad0*/  @!P0 BRA `(.L_x_23) ;  /* 0x0000000000048947 */ /* 0x000fea0003800000 */
[----:B------:R-:W-:Y:S01]  /*1ae0*/  BPT.TRAP 0x1 ;  /* 0x000000040000795c */ /* 0x000fe20000300000 */
.L_x_23:
[----:B------:R-:W0:Y:S01]  /*1af0*/  S2UR UR7, SR_CgaCtaId ;  /* 0x00000000000779c3 */ /* 0x000e220000008800 */
[----:B------:R-:W-:Y:S01]  /*1b00*/  UMOV UR6, 0x400 ;  /* 0x0000040000067882 */ /* 0x000fe20000000000 */
[----:B------:R-:W-:Y:S01]  /*1b10*/  IMAD.U32 R5, RZ, RZ, UR5 ;  /* 0x00000005ff057e24 */ /* 0x000fe2000f8e00ff */
[----:B------:R-:W-:Y:S01]  /*1b20*/  SHF.L.U32 R4, R7, 0x1f, RZ ;  /* 0x0000001f07047819 */ /* 0x000fe200000006ff */
[----:B0-----:R-:W-:-:S06]  /*1b30*/  ULEA UR6, UR7, UR6, 0x18 ;  /* 0x0000000607067291 */ /* 0x001fcc000f8ec03f */
[----:B------:R-:W-:-:S04]  /*1b40*/  IMAD.U32 R6, RZ, RZ, UR6 ;  /* 0x00000006ff067e24 */ /* 0x000fc8000f8e00ff */
[----:B------:R-:W-:-:S04]  /*1b50*/  IMAD R5, R5, 0x8, R6 ;  /* 0x0000000805057824 */ /* 0x000fc800078e0206 */
[----:B------:R0:W1:Y:S01]  /*1b60*/  SYNCS.PHASECHK.TRANS64.TRYWAIT P1, [R5+URZ], R4 ;  /* 0x00000004050075a7 */ /* 0x000062000802017f */
[----:B------:R-:W-:Y:S05]  /*1b70*/  @!P0 BRA `(.L_x_24) ;  /* 0x0000000000048947 */ /* 0x000fea0003800000 */
[----:B------:R-:W-:Y:S01]  /*1b80*/  BPT.TRAP 0x1 ;  /* 0x000000040000795c */ /* 0x000fe20000300000 */
.L_x_24:
[----:B-1----:R-:W-:Y:S05]  /*1b90*/  @P1 BRA `(.L_x_25) ;  /* 0x0000000000081947 */ /* 0x002fea0003800000 */
[----:B------:R-:W1:Y:S02]  /*1ba0*/  SYNCS.PHASECHK.TRANS64.TRYWAIT P1, [R5+URZ], R4 ;  /* 0x00000004050075a7 */ /* 0x000e64000802017f */
[----:B-1----:R-:W-:Y:S05]  /*1bb0*/  @!P1 BRA `(.L_x_26) ;  /* 0x0000006400749947 */ /* 0x002fea0003800000 */
.L_x_25:
[----:B------:R-:W-:Y:S01]  /*1bc0*/  ULEA UR6, UR5, UR45, 0xa ;  /* 0x0000002d05067291 */ /* 0x000fe2000f8e503f */
[----:B------:R-:W-:Y:S01]  /*1bd0*/  WARPGROUP.ARRIVE ;  /* 0x00000000000079c5 */ /* 0x000fe20000000000 */
[----:B------:R-:W-:Y:S01]  /*1be0*/  ULEA UR7, UR5, UR4, 0xa ;  /* 0x0000000405077291 */ /* 0x000fe2000f8e503f */
[----:B------:R-:W-:Y:S01]  /*1bf0*/  UMOV UR9, 0x40000040 ;  /* 0x4000004000097882 */ /* 0x000fe20000000000 */
[----:B------:R-:W-:-:S03]  /*1c00*/  UMOV UR11, 0x40000040 ;  /* 0x40000040000b7882 */ /* 0x000fc60000000000 */
[----:B------:R-:W-:Y:S02]  /*1c10*/  UMOV UR8, UR6 ;  /* 0x0000000600087c82 */ /* 0x000fe40008000000 */
[----:B------:R-:W-:Y:S02]  /*1c20*/  UMOV UR10, UR7 ;  /* 0x00000007000a7c82 */ /* 0x000fe40008000000 */
[----:B------:R-:W-:Y:S01]  /*1c30*/  HGMMA.64x128x16.F32 R24, gdesc[UR8].tnspA.tnspB, R24, gsb0 ;  /* 0x61e00000081879f0 */ /* 0x000fe20008000818 */
[----:B------:R-:W-:Y:S02]  /*1c40*/  UIADD3 UR8, UR6, 0x80, URZ ;  /* 0x0000008006087890 */ /* 0x000fe4000fffe03f */
[----:B------:R-:W-:Y:S01]  /*1c50*/  UIADD3 UR10, UR7, 0x80, URZ ;  /* 0x00000080070a7890 */ /* 0x000fe2000fffe03f */
[----:B------:R-:W-:Y:S01]  /*1c60*/  UMOV UR9, 0x40000040 ;  /* 0x4000004000097882 */ /* 0x000fe20000000000 */
[----:B------:R-:W-:Y:S01]  /*1c70*/  UMOV UR11, 0x40000040 ;  /* 0x40000040000b7882 */ /* 0x000fe20000000000 */
[----:B------:R-:W-:-:S02]  /*1c80*/  WARPGROUP.DEPBAR.LE gsb0, 0x0 ;  /* 0x00008000000079c5 */ /* 0x000fc40000010000 */
        /* <DEDUP_REMOVED lines=18> */
[----:B------:R-:W-:Y:S01]  /*1db0*/  BPT.TRAP 0x1 ;  /* 0x000000040000795c */ /* 0x000fe20000300000 */
.L_x_27:
[----:B------:R-:W-:-:S13]  /*1dc0*/  ISETP.NE.AND P1, PT, R22, RZ, PT ;  /* 0x000000ff1600720c */ /* 0x000fda0003f25270 */
[----:B01----:R-:W-:-:S04]  /*1dd0*/  @P1 IMAD R4, R3, 0x8, R6 ;  /* 0x0000000803041824 */ /* 0x003fc800078e0206 */
[----:B------:R-:W-:-:S05]  /*1de0*/  @P1 VIADD R4, R4, 0x38 ;  /* 0x0000003804041836 */ /* 0x000fca0000000000 */
[----:B------:R-:W-:-:S04]  /*1df0*/  @P1 PRMT R4, R19, 0x654, R4 ;  /* 0x0000065413041816 */ /* 0x000fc80000000004 */
[----:B------:R0:W-:Y:S01]  /*1e00*/  @P1 SYNCS.ARRIVE.TRANS64.RED.A1T0 RZ, [R4+URZ], RZ ;  /* 0x000000ff04ff19a7 */ /* 0x0001e2000810043f */
[----:B------:R-:W-:-:S13]  /*1e10*/  ISETP.GT.U32.AND P1, PT, R18, 0x1, PT ;  /* 0x000000011200780c */ /* 0x000fda0003f24070 */
[----:B0-----:R-:W-:Y:S05]  /*1e20*/  @P1 BRA `(.L_x_28) ;  /* 0x0000000000041947 */ /* 0x001fea0003800000 */
[----:B------:R-:W-:Y:S01]  /*1e30*/  BPT.TRAP 0x1 ;  /* 0x000000040000795c */ /* 0x000fe20000300000 */
.L_x_28:
[----:B------:R-:W-:Y:S01]  /*1e40*/  UIADD3 UR5, UR5, 0x1, URZ ;  /* 0x0000000105057890 */ /* 0x000fe2000fffe03f */
[C---:B------:R-:W-:Y:S01]  /*1e50*/  ISETP.GT.AND P2, PT, R0.reuse, 0x1, PT ;  /* 0x000000010000780c */ /* 0x040fe20003f44270 */
[----:B------:R-:W-:Y:S02]  /*1e60*/  VIADD R3, R3, 0x1 ;  /* 0x0000000103037836 */ /* 0x000fe40000000000 */
[----:B------:R-:W-:Y:S01]  /*1e70*/  UISETP.NE.AND UP0, UPT, UR5, 0x7, UPT ;  /* 0x000000070500788c */ /* 0x000fe2000bf05270 */
[----:B------:R-:W-:Y:S02]  /*1e80*/  VIADD R0, R0, 0xffffffff ;  /* 0xffffffff00007836 */ /* 0x000fe40000000000 */
[C---:B------:R-:W-:Y:S01]  /*1e90*/  ISETP.NE.AND P1, PT, R3.reuse, 0x7, PT ;  /* 0x000000070300780c */ /* 0x040fe20003f25270 */
[----:B------:R-:W-:Y:S02]  /*1ea0*/  USEL UR6, URZ, 0x1, UP0 ;  /* 0x000000013f067887 */ /* 0x000fe40008000000 */
[----:B------:R-:W-:Y:S01]  /*1eb0*/  USEL UR5, UR5, URZ, UP0 ;  /* 0x0000003f05057287 */ /* 0x000fe20008000000 */
[----:B------:R-:W-:-:S03]  /*1ec0*/  SEL R3, R3, RZ, P1 ;  /* 0x000000ff03037207 */ /* 0x000fc60000800000 */
[----:B------:R-:W-:Y:S01]  /*1ed0*/  LOP3.LUT R7, R7, UR6, RZ, 0x3c, !PT ;  /* 0x0000000607077c12 */ /* 0x000fe2000f8e3cff */
[----:B------:R-:W-:Y:S07]  /*1ee0*/  @P2 BRA `(.L_x_29) ;  /* 0xfffffff800f82947 */ /* 0x000fee000383ffff */
.L_x_22:
[----:B01----:R-:W0:Y:S02]  /*1ef0*/  LDC R0, c[0x0][0x28c] ;  /* 0x0000a300ff007b82 */ /* 0x003e240000000800 */
[----:B0-----:R-:W-:-:S13]  /*1f00*/  ISETP.GE.AND P1, PT, R0, 0x1, PT ;  /* 0x000000010000780c */ /* 0x001fda0003f26270 */
[----:B------:R-:W-:Y:S05]  /*1f10*/  @!P1 BRA `(.L_x_30) ;  /* 0x0000000000509947 */ /* 0x000fea0003800000 */
[----:B------:R-:W-:Y:S05]  /*1f20*/  @!P0 BRA `(.L_x_31) ;  /* 0x0000000000048947 */ /* 0x000fea0003800000 */
[----:B------:R-:W-:Y:S01]  /*1f30*/  BPT.TRAP 0x1 ;  /* 0x000000040000795c */ /* 0x000fe20000300000 */
.L_x_31:
[----:B------:R-:W-:Y:S01]  /*1f40*/  ISETP.NE.AND P0, PT, R22, RZ, PT ;  /* 0x000000ff1600720c */ /* 0x000fe20003f05270 */
[----:B------:R-:W-:Y:S01]  /*1f50*/  BSSY B0, `(.L_x_32) ;  /* 0x000000e000007945 */ /* 0x000fe20003800000 */
[----:B------:R-:W-:-:S11]  /*1f60*/  ISETP.GT.U32.AND P1, PT, R18, 0x1, PT ;  /* 0x000000011200780c */ /* 0x000fd60003f24070 */
[----:B------:R-:W-:Y:S05]  /*1f70*/  @!P0 BRA `(.L_x_33) ;  /* 0x00000000002c8947 */ /* 0x000fea0003800000 */
[----:B------:R-:W-:-:S04]  /*1f80*/  UIADD3 UR6, UR44, UR42, URZ ;  /* 0x0000002a2c067290 */ /* 0x000fc8000fffe03f */
[----:B------:R-:W-:-:S04]  /*1f90*/  UIMAD.WIDE.U32 UR4, UR6, 0x24924925, URZ ;  /* 0x24924925060478a5 */ /* 0x000fc8000f8e003f */
[----:B------:R-:W-:-:S04]  /*1fa0*/  UIADD3 UR4, UR6, -UR5, URZ ;  /* 0x8000000506047290 */ /* 0x000fc8000fffe03f */
[----:B------:R-:W-:-:S04]  /*1fb0*/  ULEA.HI UR4, UR4, UR5, URZ, 0x1f ;  /* 0x0000000504047291 */ /* 0x000fc8000f8ff83f */
[----:B------:R-:W-:-:S04]  /*1fc0*/  USHF.R.U32.HI UR4, URZ, 0x2, UR4 ;  /* 0x000000023f047899 */ /* 0x000fc80008011604 */
[----:B------:R-:W-:-:S06]  /*1fd0*/  UIMAD UR4, UR4, -0x7, UR6 ;  /* 0xfffffff9040478a4 */ /* 0x000fcc000f8e0206 */
[----:B------:R-:W-:-:S04]  /*1fe0*/  IMAD.U32 R3, RZ, RZ, UR4 ;  /* 0x00000004ff037e24 */ /* 0x000fc8000f8e00ff */
[----:B------:R-:W-:-:S04]  /*1ff0*/  IMAD R0, R3, 0x8, R6 ;  /* 0x0000000803007824 */ /* 0x000fc800078e0206 */
[----:B------:R-:W-:-:S05]  /*2000*/  VIADD R0, R0, 0x38 ;  /* 0x0000003800007836 */ /* 0x000fca0000000000 */
[----:B------:R-:W-:-:S04]  /*2010*/  PRMT R0, R19, 0x654, R0 ;  /* 0x0000065413007816 */ /* 0x000fc80000000000 */
[----:B------:R0:W-:Y:S03]  /*2020*/  SYNCS.ARRIVE.TRANS64.RED.A1T0 RZ, [R0+URZ], RZ ;  /* 0x000000ff00ff79a7 */ /* 0x0001e6000810043f */
.L_x_33:
[----:B------:R-:W-:Y:S05]  /*2030*/  BSYNC B0 ;  /* 0x0000000000007941 */ /* 0x000fea0003800000 */
.L_x_32:
[----:B------:R-:W-:Y:S05]  /*2040*/  @P1 BRA `(.L_x_30) ;  /* 0x0000000000041947 */ /* 0x000fea0003800000 */
[----:B------:R-:W-:Y:S01]  /*2050*/  BPT.TRAP 0x1 ;  /* 0x000000040000795c */ /* 0x000fe20000300000 */
.L_x_30:
[----:B------:R-:W-:Y:S01]  /*2060*/  UISETP.GE.U32.AND UP1, UPT, UR43, 0x7, UPT ;  /* 0x000000072b00788c */ /* 0x000fe2000bf26070 */
[----:B------:R-:W-:Y:S01]  /*2070*/  IMAD.SHL.U32 R100, R100, 0x80, RZ ;  /* 0x0000008064647824 */ /* 0x000fe200078e00ff */
[----:B------:R-:W-:Y:S01]  /*2080*/  UIADD3 UR42, UR43, UR42, URZ ;  /* 0x0000002a2b2a7290 */ /* 0x000fe2000fffe03f */
[----:B------:R-:W-:Y:S01]  /*2090*/  SHF.R.S32.HI R11, RZ, 0x1f, R101 ;  /* 0x0000001fff0b7819 */ /* 0x000fe20000011465 */
[----:B------:R-:W-:Y:S01]  /*20a0*/  ULDC UR10, c[0x0][0x288] ;  /* 0x0000a200000a7ab9 */ /* 0x000fe20000000800 */
[----:B------:R-:W-:Y:S01]  /*20b0*/  IMAD.SHL.U32 R6, R103, 0x80, RZ ;  /* 0x0000008067067824 */ /* 0x000fe200078e00ff */
[C---:B------:R-:W-:Y:S01]  /*20c0*/  LOP3.LUT R8, R100.reuse, 0x6, R95, 0xf8, !PT ;  /* 0x0000000664087812 */ /* 0x040fe200078ef85f */
[----:B------:R-:W-:Y:S01]  /*20d0*/  UISETP.GT.U32.AND UP0, UPT, UR42, 0x6, UPT ;  /* 0x000000062a00788c */ /* 0x000fe2000bf04070 */
[----:B------:R-:W-:Y:S01]  /*20e0*/  ISETP.GE.AND P0, PT, R100, UR10, PT ;  /* 0x0000000a64007c0c */ /* 0x000fe2000bf06270 */
[----:B------:R-:W-:Y:S01]  /*20f0*/  ULDC.64 UR6, c[0x0][0x5d0] ;  /* 0x0001740000067ab9 */ /* 0x000fe20000000a00 */
[----:B------:R-:W-:Y:S01]  /*2100*/  ULDC UR11, c[0x0][0x284] ;  /* 0x0000a100000b7ab9 */ /* 0x000fe20000000800 */
[----:B------:R-:W-:Y:S01]  /*2110*/  @UP1 UIMAD.WIDE.U32 UR4, UR42, 0x24924925, URZ ;  /* 0x249249252a0418a5 */ /* 0x000fe2000f8e003f */
[----:B------:R-:W-:Y:S01]  /*2120*/  SHF.R.S32.HI R9, RZ, 0x1f, R8 ;  /* 0x0000001fff097819 */ /* 0x000fe20000011408 */
[----:B0-----:R-:W-:Y:S01]  /*2130*/  IMAD R0, R11, UR6, RZ ;  /* 0x000000060b007c24 */ /* 0x001fe2000f8e02ff */
[----:B------:R-:W-:Y:S01]  /*2140*/  UISETP.LT.U32.AND UP0, UPT, UR43, 0x7, UP0 ;  /* 0x000000072b00788c */ /* 0x000fe20008701070 */
[----:B------:R-:W-:Y:S01]  /*2150*/  ISETP.GE.OR P0, PT, R6, UR11, P0 ;  /* 0x0000000b06007c0c */ /* 0x000fe20008706670 */
[----:B------:R-:W-:Y:S01]  /*2160*/  @UP1 UIADD3 UR4, UR42, -UR5, URZ ;  /* 0x800000052a041290 */ /* 0x000fe2000fffe03f */
[C---:B------:R-:W-:Y:S01]  /*2170*/  IMAD R3, R101.reuse, UR7, R0 ;  /* 0x0000000765037c24 */ /* 0x040fe2000f8e0200 */
[----:B------:R-:W-:Y:S01]  /*2180*/  ULDC.64 UR8, c[0x0][0x5c8] ;  /* 0x0001720000087ab9 */ /* 0x000fe20000000a00 */
[----:B------:R-:W-:Y:S01]  /*2190*/  IMAD.WIDE.U32 R4, R101, UR6, R8 ;  /* 0x0000000665047c25 */ /* 0x000fe2000f8e0008 */
[----:B------:R-:W-:-:S02]  /*21a0*/  USEL UR6, URZ, 0x1, !UP0 ;  /* 0x000000013f067887 */ /* 0x000fc4000c000000 */
[----:B------:R-:W-:Y:S01]  /*21b0*/  @UP1 ULEA.HI UR4, UR4, UR5, URZ, 0x1f ;  /* 0x0000000504041291 */ /* 0x000fe2000f8ff83f */
[----:B------:R-:W-:Y:S01]  /*21c0*/  IMAD.WIDE R104, R103, 0x80, R88 ;  /* 0x0000008067687825 */ /* 0x000fe200078e0258 */
[----:B------:R-:W-:Y:S02]  /*21d0*/  ULOP3.LUT UR40, UR40, UR6, URZ, 0x3c, !UPT ;  /* 0x0000000628287292 */ /* 0x000fe4000f8e3c3f */
[----:B------:R-:W-:Y:S01]  /*21e0*/  @UP1 USHF.R.U32.HI UR4, URZ, 0x2, UR4 ;  /* 0x000000023f041899 */ /* 0x000fe20008011604 */
[----:B------:R-:W-:Y:S02]  /*21f0*/  IMAD.IADD R5, R5, 0x1, R3 ;  /* 0x0000000105057824 */ /* 0x000fe400078e0203 */
[----:B------:R-:W-:Y:S01]  /*2200*/  IMAD R3, R105, UR8, RZ ;  /* 0x0000000869037c24 */ /* 0x000fe2000f8e02ff */
[----:B------:R-:W-:Y:S01]  /*2210*/  @UP1 ULOP3.LUT UR40, UR40, 0x1, UR4, 0x78, !UPT ;  /* 0x0000000128281892 */ /* 0x000fe2000f8e7804 */
[----:B------:R-:W-:-:S04]  /*2220*/  IMAD.WIDE.U32 R106, R104, UR8, R4 ;  /* 0x00000008686a7c25 */ /* 0x000fc8000f8e0004 */
[----:B------:R-:W-:Y:S02]  /*2230*/  IMAD R7, R104, UR9, R3 ;  /* 0x0000000968077c24 */ /* 0x000fe4000f8e0203 */
[----:B------:R-:W-:Y:S01]  /*2240*/  IMAD.MOV.U32 R0, RZ, RZ, -0x1 ;  /* 0xffffffffff007424 */ /* 0x000fe200078e00ff */
[----:B------:R-:W-:Y:S06]  /*2250*/  @P0 BRA `(.L_x_34) ;  /* 0x00000040001c0947 */ /* 0x000fec0003800000 */
[----:B-----5:R-:W-:Y:S01]  /*2260*/  FSETP.NEU.AND P0, PT, R90, RZ, PT ;  /* 0x000000ff5a00720b */ /* 0x020fe20003f0d000 */
[----:B------:R-:W-:Y:S01]  /*2270*/  IMAD.IADD R4, R94, 0x1, -R100 ;  /* 0x000000015e047824 */ /* 0x000fe200078e0a64 */
[----:B------:R-:W-:Y:S01]  /*2280*/  BSSY B0, `(.L_x_34) ;  /* 0x0000404000007945 */ /* 0x000fe20003800000 */
[----:B------:R-:W-:Y:S02]  /*2290*/  IMAD.IADD R3, R99, 0x1, -R6 ;  /* 0x0000000163037824 */ /* 0x000fe400078e0a06 */
[----:B------:R-:W-:Y:S01]  /*22a0*/  IMAD.IADD R103, R107, 0x1, R7 ;  /* 0x000000016b677824 */ /* 0x000fe200078e0207 */
[----:B------:R-:W-:-:S04]  /*22b0*/  ISETP.GT.AND P2, PT, R4, RZ, PT ;  /* 0x000000ff0400720c */ /* 0x000fc80003f44270 */
[----:B------:R-:W-:-:S03]  /*22c0*/  ISETP.GT.AND P1, PT, R3, RZ, P2 ;  /* 0x000000ff0300720c */ /* 0x000fc60001724270 */
[----:B------:R-:W-:Y:S10]  /*22d0*/  @!P0 BRA `(.L_x_35) ;  /* 0x0000002c00288947 */ /* 0x000ff40003800000 */
[----:B------:R-:W0:Y:S01]  /*22e0*/  LDC.64 R110, c[0x0][0x5b8] ;  /* 0x00016e00ff6e7b82 */ /* 0x000e220000000a00 */
[----:B------:R-:W-:-:S07]  /*22f0*/  ULDC.64 UR4, c[0x0][0x5c0] ;  /* 0x0001700000047ab9 */ /* 0x000fce0000000a00 */
[----:B------:R-:W1:Y:S08]  /*2300*/  LDC.64 R112, c[0x0][0x5b0] ;  /* 0x00016c00ff707b82 */ /* 0x000e700000000a00 */
[----:B------:R-:W2:Y:S01]  /*2310*/  LDC.64 R114, c[0x0][0x5a8] ;  /* 0x00016a00ff727b82 */ /* 0x000ea20000000a00 */
[-C--:B0-----:R-:W-:Y:S02]  /*2320*/  IMAD R6, R11, R110.reuse, RZ ;  /* 0x0000006e0b067224 */ /* 0x081fe400078e02ff */
[----:B------:R-:W-:-:S04]  /*2330*/  IMAD.WIDE.U32 R108, R101, R110, R8 ;  /* 0x0000006e656c7225 */ /* 0x000fc800078e0008 */
[----:B------:R-:W-:Y:S02]  /*2340*/  IMAD R107, R101, R111, R6 ;  /* 0x0000006f656b7224 */ /* 0x000fe400078e0206 */
[-C--:B-1----:R-:W-:Y:S02]  /*2350*/  IMAD R5, R105, R112.reuse, RZ ;  /* 0x0000007069057224 */ /* 0x082fe400078e02ff */
[----:B------:R-:W-:Y:S02]  /*2360*/  IMAD.IADD R13, R109, 0x1, R107 ;  /* 0x000000016d0d7824 */ /* 0x000fe400078e026b */
[----:B------:R-:W-:Y:S02]  /*2370*/  IMAD.MOV.U32 R12, RZ, RZ, R108 ;  /* 0x000000ffff0c7224 */ /* 0x000fe400078e006c */
[C---:B------:R-:W-:Y:S02]  /*2380*/  IMAD R111, R104.reuse, R113, R5 ;  /* 0x00000071686f7224 */ /* 0x040fe400078e0205 */
[----:B------:R-:W-:-:S04]  /*2390*/  IMAD.WIDE.U32 R6, R104, R112, R12 ;  /* 0x0000007068067225 */ /* 0x000fc800078e000c */
[----:B------:R-:W-:Y:S01]  /*23a0*/  IMAD.IADD R5, R7, 0x1, R111 ;  /* 0x0000000107057824 */ /* 0x000fe200078e026f */
[----:B--2---:R-:W-:-:S04]  /*23b0*/  LEA R14, P0, R6, R114, 0x1 ;  /* 0x00000072060e7211 */ /* 0x004fc800078008ff */
[----:B------:R-:W-:-:S05]  /*23c0*/  LEA.HI.X R15, R6, R115, R5, 0x1, P0 ;  /* 0x00000073060f7211 */ /* 0x000fca00000f0c05 */
[----:B------:R0:W2:Y:S01]  /*23d0*/  @P1 LDG.E.LTC128B.U16 R5, desc[UR36][R14.64] ;  /* 0x000000240e051981 */ /* 0x0000a2000c1e1520 */
[----:B------:R-:W-:Y:S01]  /*23e0*/  LEA R10, P0, R106, UR4, 0x1 ;  /* 0x000000046a0a7c11 */ /* 0x000fe2000f8008ff */
[----:B------:R-:W-:Y:S01]  /*23f0*/  IMAD.WIDE.U32 R6, R104, R112, R8 ;  /* 0x0000007068067225 */ /* 0x000fe200078e0008 */
[----:B------:R-:W-:Y:S03]  /*2400*/  BSSY B1, `(.L_x_36) ;  /* 0x0000012000017945 */ /* 0x000fe60003800000 */
[----:B------:R-:W-:Y:S02]  /*2410*/  IMAD.IADD R7, R111, 0x1, R7 ;  /* 0x000000016f077824 */ /* 0x000fe400078e0207 */
[----:B------:R-:W-:Y:S01]  /*2420*/  IMAD.WIDE.U32 R20, R101, R110, R6 ;  /* 0x0000006e65147225 */ /* 0x000fe200078e0006 */
[----:B0-----:R-:W-:-:S03]  /*2430*/  SHF.L.U64.HI R15, R112, 0x3, R113 ;  /* 0x00000003700f7819 */ /* 0x001fc60000010271 */
[----:B------:R-:W-:Y:S01]  /*2440*/  IMAD.IADD R7, R107, 0x1, R21 ;  /* 0x000000016b077824 */ /* 0x000fe200078e0215 */
[----:B------:R-:W-:Y:S01]  /*2450*/  LEA R6, P4, R20, R114, 0x1 ;  /* 0x0000007214067211 */ /* 0x000fe200078808ff */
[----:B------:R-:W-:-:S03]  /*2460*/  IMAD.SHL.U32 R14, R112, 0x8, RZ ;  /* 0x00000008700e7824 */ /* 0x000fc600078e00ff */
[----:B------:R-:W-:Y:S01]  /*2470*/  LEA.HI.X R7, R20, R115, R7, 0x1, P4 ;  /* 0x0000007314077211 */ /* 0x000fe200020f0c07 */
[----:B--2---:R-:W-:-:S05]  /*2480*/  HADD2.F32 R11, -RZ, R5.H0_H0 ;  /* 0x20000005ff0b7230 */ /* 0x004fca0000004100 */
[----:B------:R-:W-:-:S04]  /*2490*/  FMUL R11, R11, R90 ;  /* 0x0000005a0b0b7220 */ /* 0x000fc80000400000 */
[----:B------:R-:W-:Y:S01]  /*24a0*/  FFMA R24, R24, R23, R11 ;  /* 0x0000001718187223 */ /* 0x000fe2000000000b */
[----:B------:R-:W-:Y:S02]  /*24b0*/  LEA.HI.X R11, R106, UR5, R103, 0x1, P0 ;  /* 0x000000056a0b7c11 */ /* 0x000fe400080f0c67 */
[----:B------:R-:W-:Y:S02]  /*24c0*/  ISETP.GT.AND P0, PT, R4, 0x1, PT ;  /* 0x000000010400780c */ /* 0x000fe40003f04270 */
[----:B------:R-:W-:Y:S02]  /*24d0*/  F2FP.F16.F32.PACK_AB R24, RZ, R24 ;  /* 0x00000018ff18723e */ /* 0x000fe400000000ff */
[----:B------:R-:W-:-:S03]  /*24e0*/  ISETP.GT.AND P3, PT, R3, RZ, P0 ;  /* 0x000000ff0300720c */ /* 0x000fc60000764270 */
[----:B------:R0:W-:Y:S10]  /*24f0*/  @P1 STG.E.U16 desc[UR36][R10.64], R24 ;  /* 0x000000180a001986 */ /* 0x0001f4000c101524 */
[----:B------:R-:W-:Y:S05]  /*2500*/  @!P3 BRA `(.L_x_37) ;  /* 0x000000000004b947 */ /* 0x000fea0003800000 */
[----:B------:R1:W5:Y:S02]  /*2510*/  LDG.E.LTC128B.U16 R5, desc[UR36][R6.64+0x2] ;  /* 0x0000022406057981 */ /* 0x000364000c1e1520 */
.L_x_37:
[----:B------:R-:W-:Y:S05]  /*2520*/  BSYNC B1 ;  /* 0x0000000000017941 */ /* 0x000fea0003800000 */
.L_x_36:
[----:B-----5:R-:W-:Y:S01]  /*2530*/  HADD2.F32 R103, -RZ, R5.H0_H0 ;  /* 0x20000005ff677230 */ /* 0x020fe20000004100 */
[----:B------:R-:W-:Y:S01]  /*2540*/  ISETP.GT.AND P2, PT, R3, 0x8, P2 ;  /* 0x000000080300780c */ /* 0x000fe20001744270 */
[----:B------:R-:W-:Y:S01]  /*2550*/  IMAD.WIDE.U32 R20, R104, R112, R14 ;  /* 0x0000007068147225 */ /* 0x000fe200078e000e */
[----:B0-----:R-:W-:-:S03]  /*2560*/  PRMT R24, R5, 0x7610, R24 ;  /* 0x0000761005187816 */ /* 0x001fc60000000018 */
[----:B------:R-:W-:Y:S01]  /*2570*/  FMUL R12, R103, R90 ;  /* 0x0000005a670c7220 */ /* 0x000fe20000400000 */
[----:B------:R-:W-:Y:S01]  /*2580*/  IMAD.IADD R111, R111, 0x1, R21 ;  /* 0x000000016f6f7824 */ /* 0x000fe200078e0215 */
[----:B------:R-:W-:Y:S02]  /*2590*/  IADD3 R108, P1, R108, R20, RZ ;  /* 0x000000146c6c7210 */ /* 0x000fe40007f3e0ff */
[----:B------:R-:W-:-:S03]  /*25a0*/  FFMA R12, R25, R23, R12 ;  /* 0x00000017190c7223 */ /* 0x000fc6000000000c */
[----:B------:R-:W-:Y:S01]  /*25b0*/  IMAD.X R13, R111, 0x1, R13, P1 ;  /* 0x000000016f0d7824 */ /* 0x000fe200008e060d */
[C---:B------:R-:W-:Y:S02]  /*25c0*/  LEA R14, P1, R108.reuse, R114, 0x1 ;  /* 0x000000726c0e7211 */ /* 0x040fe400078208ff */
[----:B------:R-:W-:Y:S02]  /*25d0*/  F2FP.F16.F32.PACK_AB R12, RZ, R12 ;  /* 0x0000000cff0c723e */ /* 0x000fe400000000ff */
[----:B------:R-:W-:Y:S02]  /*25e0*/  LEA.HI.X R15, R108, R115, R13, 0x1, P1 ;  /* 0x000000736c0f7211 */ /* 0x000fe400008f0c0d */
[----:B------:R-:W-:-:S05]  /*25f0*/  PRMT R21, R12, 0x7610, R21 ;  /* 0x000076100c157816 */ /* 0x000fca0000000015 */
[----:B------:R0:W-:Y:S04]  /*2600*/  @P3 STG.E.U16 desc[UR36][R10.64+0x2], R21 ;  /* 0x000002150a003986 */ /* 0x0001e8000c101524 */
[----:B------:R-:W2:Y:S01]  /*2610*/  @P2 LDG.E.LTC128B.U16 R24, desc[UR36][R14.64] ;  /* 0x000000240e182981 */ /* 0x000ea2000c1e1520 */
[----:B------:R-:W-:Y:S01]  /*2620*/  IADD3 R20, P1, R8, R20, RZ ;  /* 0x0000001408147210 */ /* 0x000fe20007f3e0ff */
[----:B------:R-:W-:Y:S01]  /*2630*/  BSSY B1, `(.L_x_38) ;  /* 0x0000011000017945 */ /* 0x000fe20003800000 */
[----:B------:R-:W-:Y:S02]  /*2640*/  SHF.L.U64.HI R13, R91, 0x1, R92 ;  /* 0x000000015b0d7819 */ /* 0x000fe4000001025c */
[----:B------:R-:W-:Y:S01]  /*2650*/  ISETP.GT.AND P0, PT, R3, 0x8, P0 ;  /* 0x000000080300780c */ /* 0x000fe20000704270 */
[----:B0-----:R-:W-:Y:S01]  /*2660*/  IMAD.X R21, R9, 0x1, R111, P1 ;  /* 0x0000000109157824 */ /* 0x001fe200008e066f */
[----:B------:R-:W-:Y:S01]  /*2670*/  LEA R12, P1, R91, R10, 0x1 ;  /* 0x0000000a5b0c7211 */ /* 0x000fe200078208ff */
[----:B------:R-:W-:-:S04]  /*2680*/  IMAD.WIDE.U32 R20, R101, R110, R20 ;  /* 0x0000006e65147225 */ /* 0x000fc800078e0014 */
[----:B------:R-:W-:Y:S01]  /*2690*/  IMAD.X R13, R13, 0x1, R11, P1 ;  /* 0x000000010d0d7824 */ /* 0x000fe200008e060b */
[----:B------:R-:W-:Y:S01]  /*26a0*/  LEA R8, P3, R20, R114, 0x1 ;  /* 0x0000007214087211 */ /* 0x000fe200078608ff */
[----:B------:R-:W-:-:S05]  /*26b0*/  IMAD.IADD R9, R107, 0x1, R21 ;  /* 0x000000016b097824 */ /* 0x000fca00078e0215 */
[----:B------:R-:W-:Y:S01]  /*26c0*/  LEA.HI.X R9, R20, R115, R9, 0x1, P3 ;  /* 0x0000007314097211 */ /* 0x000fe200018f0c09 */
[----:B--2---:R-:W-:-:S05]  /*26d0*/  HADD2.F32 R5, -RZ, R24.H0_H0 ;  /* 0x20000018ff057230 */ /* 0x004fca0000004100 */
[----:B------:R-:W-:-:S04]  /*26e0*/  FMUL R5, R5, R90 ;  /* 0x0000005a05057220 */ /* 0x000fc80000400000 */
[----:B------:R-:W-:-:S05]  /*26f0*/  FFMA R5, R26, R23, R5 ;  /* 0x000000171a057223 */ /* 0x000fca0000000005 */
[----:B------:R-:W-:-:S05]  /*2700*/  F2FP.F16.F32.PACK_AB R5, RZ, R5 ;  /* 0x00000005ff05723e */ /* 0x000fca00000000ff */
[----:B------:R0:W-:Y:S01]  /*2710*/  @P2 STG.E.U16 desc[UR36][R12.64], R5 ;  /* 0x000000050c002986 */ /* 0x0001e2000c101524 */
[----:B------:R-:W-:Y:S05]  /*2720*/  @!P0 BRA `(.L_x_39) ;  /* 0x0000000000048947 */ /* 0x000fea0003800000 */
[----:B------:R2:W5:Y:S02]  /*2730*/  LDG.E.LTC128B.U16 R24, desc[UR36][R8.64+0x2] ;  /* 0x0000022408187981 */ /* 0x000564000c1e1520 */
.L_x_39:
[----:B------:R-:W-:Y:S05]  /*2740*/  BSYNC B1 ;  /* 0x0000000000017941 */ /* 0x000fea0003800000 */
.L_x_38:
[----:B0----5:R-:W-:Y:S01]  /*2750*/  HADD2.F32 R5, -RZ, R24.H0_H0 ;  /* 0x20000018ff057230 */ /* 0x021fe20000004100 */
[----:B------:R-:W-:Y:S01]  /*2760*/  ISETP.GT.AND P1, PT, R4, 0x8, PT ;  /* 0x000000080400780c */ /* 0x000fe20003f24270 */
[----:B------:R-:W-:Y:S03]  /*2770*/  BSSY B1, `(.L_x_40) ;  /* 0x0000008000017945 */ /* 0x000fe60003800000 */
[----:B------:R-:W-:Y:S01]  /*2780*/  FMUL R14, R5, R90 ;  /* 0x0000005a050e7220 */ /* 0x000fe20000400000 */
[----:B------:R-:W-:-:S03]  /*2790*/  ISETP.GT.AND P2, PT, R3, RZ, P1 ;  /* 0x000000ff0300720c */ /* 0x000fc60000f44270 */
[----:B------:R-:W-:-:S05]  /*27a0*/  FFMA R14, R27, R23, R14 ;  /* 0x000000171b0e7223 */ /* 0x000fca000000000e */
[----:B------:R-:W-:-:S05]  /*27b0*/  F2FP.F16.F32.PACK_AB R14, RZ, R14 ;  /* 0x0000000eff0e723e */ /* 0x000fca00000000ff */
[----:B------:R0:W-:Y:S01]  /*27c0*/  @P0 STG.E.U16 desc[UR36][R12.64+0x2], R14 ;  /* 0x0000020e0c000986 */ /* 0x0001e2000c101524 */
[----:B------:R-:W-:Y:S05]  /*27d0*/  @!P2 BRA `(.L_x_41) ;  /* 0x000000000004a947 */ /* 0x000fea0003800000 */
[----:B------:R3:W5:Y:S02]  /*27e0*/  LDG.E.LTC128B.U16 R24, desc[UR36][R6.64+0x10] ;  /* 0x0000102406187981 */ /* 0x000764000c1e1520 */
.L_x_41:
[----:B------:R-:W-:Y:S05]  /*27f0*/  BSYNC B1 ;  /* 0x0000000000017941 */ /* 0x000fea0003800000 */
.L_x_40:
[----:B-----5:R-:W-:Y:S01]  /*2800*/  HADD2.F32 R5, -RZ, R24.H0_H0 ;  /* 0x20000018ff057230 */ /* 0x020fe20000004100 */
        /* <DEDUP_REMOVED lines=9> */
.L_x_43:
[----:B------:R-:W-:Y:S05]  /*28a0*/  BSYNC B1 ;  /* 0x0000000000017941 */ /* 0x000fea0003800000 */
.L_x_42:
[----:B----45:R-:W-:Y:S01]  /*28b0*/  HADD2.F32 R5, -RZ, R24.H0_H0 ;  /* 0x20000018ff057230 */ /* 0x030fe20000004100 */
[----:B------:R-:W-:Y:S01]  /*28c0*/  ISETP.GT.AND P1, PT, R3, 0x8, P1 ;  /* 0x000000080300780c */ /* 0x000fe20000f24270 */
[----:B------:R-:W-:Y:S03]  /*28d0*/  BSSY B1, `(.L_x_44) ;  /* 0x0000007000017945 */ /* 0x000fe60003800000 */
[----:B0-----:R-:W-:-:S04]  /*28e0*/  FMUL R14, R5, R90 ;  /* 0x0000005a050e7220 */ /* 0x001fc80000400000 */
[----:B------:R-:W-:-:S05]  /*28f0*/  FFMA R14, R29, R23, R14 ;  /* 0x000000171d0e7223 */ /* 0x000fca000000000e */
[----:B------:R-:W-:-:S05]  /*2900*/  F2FP.F16.F32.PACK_AB R14, RZ, R14 ;  /* 0x0000000eff0e723e */ /* 0x000fca00000000ff */
[----:B------:R0:W-:Y:S01]  /*2910*/  @P3 STG.E.U16 desc[UR36][R10.64+0x12], R14 ;  /* 0x0000120e0a003986 */ /* 0x0001e2000c101524 */
[----:B------:R-:W-:Y:S05]  /*2920*/  @!P1 BRA `(.L_x_45) ;  /* 0x0000000000049947 */ /* 0x000fea0003800000 */
[----:B------:R4:W5:Y:S02]  /*2930*/  LDG.E.LTC128B.U16 R24, desc[UR36][R8.64+0x10] ;  /* 0x0000102408187981 */ /* 0x000964000c1e1520 */
.L_x_45:
[----:B------:R-:W-:Y:S05]  /*2940*/  BSYNC B1 ;  /* 0x0000000000017941 */ /* 0x000fea0003800000 */
.L_x_44:
[----:B-----5:R-:W-:Y:S01]  /*2950*/  HADD2.F32 R5, -RZ, R24.H0_H0 ;  /* 0x20000018ff057230 */ /* 0x020fe20000004100 */
[----:B------:R-:W-:Y:S01]  /*2960*/  ISETP.GT.AND P0, PT, R3, 0x8, P0 ;  /* 0x000000080300780c */ /* 0x000fe20000704270 */
[----:B------:R-:W-:Y:S03]  /*2970*/  BSSY B1, `(.L_x_46) ;  /* 0x0000007000017945 */ /* 0x000fe60003800000 */
[----:B------:R-:W-:-:S04]  /*2980*/  FMUL R5, R5, R90 ;  /* 0x0000005a05057220 */ /* 0x000fc80000400000 */
[----:B------:R-:W-:-:S05]  /*2990*/  FFMA R5, R30, R23, R5 ;  /* 0x000000171e057223 */ /* 0x000fca0000000005 */
[----:B------:R-:W-:-:S05]  /*29a0*/  F2FP.F16.F32.PACK_AB R5, RZ, R5 ;  /* 0x00000005ff05723e */ /* 0x000fca00000000ff */
[----:B------:R0:W-:Y:S01]  /*29b0*/  @P1 STG.E.U16 desc[UR36][R12.64+0x10], R5 ;  /* 0x000010050c001986 */ /* 0x0001e2000c101524 */
[----:B------:R-:W-:Y:S05]  /*29c0*/  @!P0 BRA `(.L_x_47) ;  /* 0x0000000000048947 */ /* 0x000fea0003800000 */
[----:B------:R0:W5:Y:S02]  /*29d0*/  LDG.E.LTC128B.U16 R24, desc[UR36][R8.64+0x12] ;  /* 0x0000122408187981 */ /* 0x000164000c1e1520 */
.L_x_47:
[----:B------:R-:W-:Y:S05]  /*29e0*/  BSYNC B1 ;  /* 0x0000000000017941 */ /* 0x000fea0003800000 */
.L_x_46:
        /* <DEDUP_REMOVED lines=10> */
.L_x_49:
[----:B------:R-:W-:Y:S05]  /*2a90*/  BSYNC B1 ;  /* 0x0000000000017941 */ /* 0x000fea0003800000 */
.L_x_48:
        /* <DEDUP_REMOVED lines=10> */
.L_x_51:
[----:B------:R-:W-:Y:S05]  /*2b40*/  BSYNC B1 ;  /* 0x0000000000017941 */ /* 0x000fea0003800000 */
.L_x_50:
[----:B0----5:R-:W-:Y:S01]  /*2b50*/  HADD2.F32 R5, -RZ, R24.H0_H0 ;  /* 0x20000018ff057230 */ /* 0x021fe20000004100 */
        /* <DEDUP_REMOVED lines=8> */
.L_x_53:
[----:B------:R-:W-:Y:S05]  /*2be0*/  BSYNC B1 ;  /* 0x0000000000017941 */ /* 0x000fea0003800000 */
.L_x_52:
        /* <DEDUP_REMOVED lines=9> */
.L_x_55:
[----:B------:R-:W-:Y:S05]  /*2c80*/  BSYNC B1 ;  /* 0x0000000000017941 */ /* 0x000fea0003800000 */
.L_x_54:
        /* <DEDUP_REMOVED lines=10> */
.L_x_57:
[----:B------:R-:W-:Y:S05]  /*2d30*/  BSYNC B1 ;  /* 0x0000000000017941 */ /* 0x000fea0003800000 */
.L_x_56:
        /* <DEDUP_REMOVED lines=10> */
.L_x_59:
[----:B------:R-:W-:Y:S05]  /*2de0*/  BSYNC B1 ;  /* 0x0000000000017941 */ /* 0x000fea0003800000 */
.L_x_58:
        /* <DEDUP_REMOVED lines=9> */
.L_x_61:
[----:B------:R-:W-:Y:S05]  /*2e80*/  BSYNC B1 ;  /* 0x0000000000017941 */ /* 0x000fea0003800000 */
.L_x_60:
        /* <DEDUP_REMOVED lines=9> */
.L_x_63:
[----:B------:R-:W-:Y:S05]  /*2f20*/  BSYNC B1 ;  /* 0x0000000000017941 */ /* 0x000fea0003800000 */
.L_x_62:
        /* <DEDUP_REMOVED lines=10> */
.L_x_65:
[----:B------:R-:W-:Y:S05]  /*2fd0*/  BSYNC B1 ;  /* 0x0000000000017941 */ /* 0x000fea0003800000 */
.L_x_64:
        /* <DEDUP_REMOVED lines=10> */
.L_x_67:
[----:B------:R-:W-:Y:S05]  /*3080*/  BSYNC B1 ;  /* 0x0000000000017941 */ /* 0x000fea0003800000 */
.L_x_66:
        /* <DEDUP_REMOVED lines=9> */
.L_x_69:
[----:B------:R-:W-:Y:S05]  /*3120*/  BSYNC B1 ;  /* 0x0000000000017941 */ /* 0x000fea0003800000 */
.L_x_68:
        /* <DEDUP_REMOVED lines=9> */
.L_x_71:
[----:B------:R-:W-:Y:S05]  /*31c0*/  BSYNC B1 ;  /* 0x0000000000017941 */ /* 0x000fea0003800000 */
.L_x_70:
        /* <DEDUP_REMOVED lines=10> */
.L_x_73:
[----:B------:R-:W-:Y:S05]  /*3270*/  BSYNC B1 ;  /* 0x0000000000017941 */ /* 0x000fea0003800000 */
.L_x_72:
        /* <DEDUP_REMOVED lines=10> */
.L_x_75:
[----:B------:R-:W-:Y:S05]  /*3320*/  BSYNC B1 ;  /* 0x0000000000017941 */ /* 0x000fea0003800000 */
.L_x_74:
        /* <DEDUP_REMOVED lines=9> */
.L_x_77:
[----:B------:R-:W-:Y:S05]  /*33c0*/  BSYNC B1 ;  /* 0x0000000000017941 */ /* 0x000fea0003800000 */
.L_x_76:
        /* <DEDUP_REMOVED lines=9> */
.L_x_79:
[----:B------:R-:W-:Y:S05]  /*3460*/  BSYNC B1 ;  /* 0x0000000000017941 */ /* 0x000fea0003800000 */
.L_x_78:
        /* <DEDUP_REMOVED lines=10> */
.L_x_81:
[----:B------:R-:W-:Y:S05]  /*3510*/  BSYNC B1 ;  /* 0x0000000000017941 */ /* 0x000fea0003800000 */
.L_x_80:
        /* <DEDUP_REMOVED lines=10> */
.L_x_83:
[----:B------:R-:W-:Y:S05]  /*35c0*/  BSYNC B1 ;  /* 0x0000000000017941 */ /* 0x000fea0003800000 */
.L_x_82:
        /* <DEDUP_REMOVED lines=9> */
.L_x_85:
[----:B------:R-:W-:Y:S05]  /*3660*/  BSYNC B1 ;  /* 0x0000000000017941 */ /* 0x000fea0003800000 */
.L_x_84:
        /* <DEDUP_REMOVED lines=9> */
.L_x_87:
[----:B------:R-:W-:Y:S05]  /*3700*/  BSYNC B1 ;  /* 0x0000000000017941 */ /* 0x000fea0003800000 */
.L_x_86:
        /* <DEDUP_REMOVED lines=10> */
.L_x_89:
[----:B------:R-:W-:Y:S05]  /*37b0*/  BSYNC B1 ;  /* 0x0000000000017941 */ /* 0x000fea0003800000 */
.L_x_88:
        /* <DEDUP_REMOVED lines=10> */
.L_x_91:
[----:B------:R-:W-:Y:S05]  /*3860*/  BSYNC B1 ;  /* 0x0000000000017941 */ /* 0x000fea0003800000 */
.L_x_90:
        /* <DEDUP_REMOVED lines=9> */
.L_x_93:
[----:B------:R-:W-:Y:S05]  /*3900*/  BSYNC B1 ;  /* 0x0000000000017941 */ /* 0x000fea0003800000 */
.L_x_92:
        /* <DEDUP_REMOVED lines=9> */
.L_x_95:
[----:B------:R-:W-:Y:S05]  /*39a0*/  BSYNC B1 ;  /* 0x0000000000017941 */ /* 0x000fea0003800000 */
.L_x_94:
        /* <DEDUP_REMOVED lines=10> */
.L_x_97:
[----:B------:R-:W-:Y:S05]  /*3a50*/  BSYNC B1 ;  /* 0x0000000000017941 */ /* 0x000fea0003800000 */
.L_x_96:
        /* <DEDUP_REMOVED lines=10> */
.L_x_99:
[----:B------:R-:W-:Y:S05]  /*3b00*/  BSYNC B1 ;  /* 0x0000000000017941 */ /* 0x000fea0003800000 */
.L_x_98:
        /* <DEDUP_REMOVED lines=9> */
.L_x_101:
[----:B------:R-:W-:Y:S05]  /*3ba0*/  BSYNC B1 ;  /* 0x0000000000017941 */ /* 0x000fea0003800000 */
.L_x_100:
        /* <DEDUP_REMOVED lines=9> */
.L_x_103:
[----:B------:R-:W-:Y:S05]  /*3c40*/  BSYNC B1 ;  /* 0x0000000000017941 */ /* 0x000fea0003800000 */
.L_x_102:
        /* <DEDUP_REMOVED lines=10> */
.L_x_105:
[----:B------:R-:W-:Y:S05]  /*3cf0*/  BSYNC B1 ;  /* 0x0000000000017941 */ /* 0x000fea0003800000 */
.L_x_104:
        /* <DEDUP_REMOVED lines=10> */
.L_x_107:
[----:B------:R-:W-:Y:S05]  /*3da0*/  BSYNC B1 ;  /* 0x0000000000017941 */ /* 0x000fea0003800000 */
.L_x_106:
        /* <DEDUP_REMOVED lines=9> */
.L_x_109:
[----:B------:R-:W-:Y:S05]  /*3e40*/  BSYNC B1 ;  /* 0x0000000000017941 */ /* 0x000fea0003800000 */
.L_x_108:
        /* <DEDUP_REMOVED lines=9> */
.L_x_111:
[----:B------:R-:W-:Y:S05]  /*3ee0*/  BSYNC B1 ;  /* 0x0000000000017941 */ /* 0x000fea0003800000 */
.L_x_110:
        /* <DEDUP_REMOVED lines=10> */
.L_x_113:
[----:B------:R-:W-:Y:S05]  /*3f90*/  BSYNC B1 ;  /* 0x0000000000017941 */ /* 0x000fea0003800000 */
.L_x_112:
        /* <DEDUP_REMOVED lines=10> */
.L_x_115:
[----:B------:R-:W-:Y:S05]  /*4040*/  BSYNC B1 ;  /* 0x0000000000017941 */ /* 0x000fea0003800000 */
.L_x_114:
        /* <DEDUP_REMOVED lines=9> */
.L_x_117:
[----:B------:R-:W-:Y:S05]  /*40e0*/  BSYNC B1 ;  /* 0x0000000000017941 */ /* 0x000fea0003800000 */
.L_x_116:
        /* <DEDUP_REMOVED lines=9> */
.L_x_119:
[----:B------:R-:W-:Y:S05]  /*4180*/  BSYNC B1 ;  /* 0x0000000000017941 */ /* 0x000fea0003800000 */
.L_x_118:
        /* <DEDUP_REMOVED lines=10> */
.L_x_121:
[----:B------:R-:W-:Y:S05]  /*4230*/  BSYNC B1 ;  /* 0x0000000000017941 */ /* 0x000fea0003800000 */
.L_x_120:
        /* <DEDUP_REMOVED lines=10> */
.L_x_123:
[----:B------:R-:W-:Y:S05]  /*42e0*/  BSYNC B1 ;  /* 0x0000000000017941 */ /* 0x000fea0003800000 */
.L_x_122:
        /* <DEDUP_REMOVED lines=9> */
.L_x_125:
[----:B------:R-:W-:Y:S05]  /*4380*/  BSYNC B1 ;  /* 0x0000000000017941 */ /* 0x000fea0003800000 */
.L_x_124:
        /* <DEDUP_REMOVED lines=9> */
.L_x_127:
[----:B------:R-:W-:Y:S05]  /*4420*/  BSYNC B1 ;  /* 0x0000000000017941 */ /* 0x000fea0003800000 */
.L_x_126:
        /* <DEDUP_REMOVED lines=10> */
.L_x_129:
[----:B------:R-:W-:Y:S05]  /*44d0*/  BSYNC B1 ;  /* 0x0000000000017941 */ /* 0x000fea0003800000 */
.L_x_128:
        /* <DEDUP_REMOVED lines=10> */
.L_x_131:
[----:B------:R-:W-:Y:S05]  /*4580*/  BSYNC B1 ;  /* 0x0000000000017941 */ /* 0x000fea0003800000 */
.L_x_130:
        /* <DEDUP_REMOVED lines=9> */
.L_x_133:
[----:B------:R-:W-:Y:S05]  /*4620*/  BSYNC B1 ;  /* 0x0000000000017941 */ /* 0x000fea0003800000 */
.L_x_132:
        /* <DEDUP_REMOVED lines=9> */
.L_x_135:
[----:B------:R-:W-:Y:S05]  /*46c0*/  BSYNC B1 ;  /* 0x0000000000017941 */ /* 0x000fea0003800000 */
.L_x_134:
        /* <DEDUP_REMOVED lines=10> */
.L_x_137:
[----:B------:R-:W-:Y:S05]  /*4770*/  BSYNC B1 ;  /* 0x0000000000017941 */ /* 0x000fea0003800000 */
.L_x_136:
        /* <DEDUP_REMOVED lines=10> */
.L_x_139:
[----:B------:R-:W-:Y:S05]  /*4820*/  BSYNC B1 ;  /* 0x0000000000017941 */ /* 0x000fea0003800000 */
.L_x_138:
        /* <DEDUP_REMOVED lines=9> */
.L_x_141:
[----:B------:R-:W-:Y:S05]  /*48c0*/  BSYNC B1 ;  /* 0x0000000000017941 */ /* 0x000fea0003800000 */
.L_x_140:
        /* <DEDUP_REMOVED lines=9> */
.L_x_143:
[----:B------:R-:W-:Y:S05]  /*4960*/  BSYNC B1 ;  /* 0x0000000000017941 */ /* 0x000fea0003800000 */
.L_x_142:
        /* <DEDUP_REMOVED lines=10> */
.L_x_145:
[----:B------:R-:W-:Y:S05]  /*4a10*/  BSYNC B1 ;  /* 0x0000000000017941 */ /* 0x000fea0003800000 */
.L_x_144:
        /* <DEDUP_REMOVED lines=10> */
.L_x_147:
[----:B------:R-:W-:Y:S05]  /*4ac0*/  BSYNC B1 ;  /* 0x0000000000017941 */ /* 0x000fea0003800000 */
.L_x_146:
        /* <DEDUP_REMOVED lines=9> */
.L_x_149:
[----:B------:R-:W-:Y:S05]  /*4b60*/  BSYNC B1 ;  /* 0x0000000000017941 */ /* 0x000fea0003800000 */
.L_x_148:
        /* <DEDUP_REMOVED lines=9> */
.L_x_151:
[----:B------:R-:W-:Y:S05]  /*4c00*/  BSYNC B1 ;  /* 0x0000000000017941 */ /* 0x000fea0003800000 */
.L_x_150:
        /* <DEDUP_REMOVED lines=10> */
.L_x_153:
[----:B------:R-:W-:Y:S05]  /*4cb0*/  BSYNC B1 ;  /* 0x0000000000017941 */ /* 0x000fea0003800000 */
.L_x_152:
[----:B-----5:R-:W-:Y:S01]  /*4cc0*/  HADD2.F32 R5, -RZ, R24.H0_H0 ;  /* 0x20000018ff057230 */ /* 0x020fe20000004100 */
[----:B------:R-:W-:Y:S01]  /*4cd0*/  ISETP.GT.AND P0, PT, R4, 0x79, PT ;  /* 0x000000790400780c */ /* 0x000fe20003f04270 */
[----:B------:R-:W-:Y:S01]  /*4ce0*/  @P2 IMAD.MOV.U32 R4, RZ, RZ, R10 ;  /* 0x000000ffff042224 */ /* 0x000fe200078e000a */
[----:B------:R-:W-:Y:S02]  /*4cf0*/  BSSY B1, `(.L_x_154) ;  /* 0x000000a000017945 */ /* 0x000fe40003800000 */
[----:B------:R-:W-:Y:S01]  /*4d00*/  FMUL R5, R5, R90 ;  /* 0x0000005a05057220 */ /* 0x000fe20000400000 */
[----:B------:R-:W-:-:S03]  /*4d10*/  ISETP.GT.AND P3, PT, R3, RZ, P0 ;  /* 0x000000ff0300720c */ /* 0x000fc60000764270 */
[----:B------:R-:W-:-:S05]  /*4d20*/  FFMA R5, R84, R23, R5 ;  /* 0x0000001754057223 */ /* 0x000fca0000000005 */
[----:B------:R-:W-:-:S04]  /*4d30*/  F2FP.F16.F32.PACK_AB R5, RZ, R5 ;  /* 0x00000005ff05723e */ /* 0x000fc800000000ff */
[----:B0-----:R-:W-:Y:S01]  /*4d40*/  PRMT R14, R5, 0x7610, R14 ;  /* 0x00007610050e7816 */ /* 0x001fe2000000000e */
[----:B------:R-:W-:-:S05]  /*4d50*/  @P2 IMAD.MOV.U32 R5, RZ, RZ, R11 ;  /* 0x000000ffff052224 */ /* 0x000fca00078e000b */
[----:B------:R0:W-:Y:S01]  /*4d60*/  @P2 STG.E.U16 desc[UR36][R4.64+0xf0], R14 ;  /* 0x0000f00e04002986 */ /* 0x0001e2000c101524 */
[----:B------:R-:W-:Y:S05]  /*4d70*/  @!P3 BRA `(.L_x_155) ;  /* 0x000000000004b947 */ /* 0x000fea0003800000 */
[----:B------:R0:W5:Y:S02]  /*4d80*/  LDG.E.LTC128B.U16 R24, desc[UR36][R6.64+0xf2] ;  /* 0x0000f22406187981 */ /* 0x000164000c1e1520 */
.L_x_155:
[----:B------:R-:W-:Y:S05]  /*4d90*/  BSYNC B1 ;  /* 0x0000000000017941 */ /* 0x000fea0003800000 */
.L_x_154:
        /* <DEDUP_REMOVED lines=9> */
.L_x_157:
[----:B------:R-:W-:Y:S05]  /*4e30*/  BSYNC B1 ;  /* 0x0000000000017941 */ /* 0x000fea0003800000 */
.L_x_156:
[----:B-----5:R-:W-:Y:S01]  /*4e40*/  HADD2.F32 R5, -RZ, R24.H0_H0 ;  /* 0x20000018ff057230 */ /* 0x020fe20000004100 */
[----:B------:R-:W-:Y:S01]  /*4e50*/  ISETP.GT.AND P0, PT, R3, 0x8, P0 ;  /* 0x000000080300780c */ /* 0x000fe20000704270 */
[----:B0-----:R-:W-:Y:S01]  /*4e60*/  @P1 IMAD.MOV.U32 R4, RZ, RZ, R12 ;  /* 0x000000ffff041224 */ /* 0x001fe200078e000c */
[----:B------:R-:W-:Y:S02]  /*4e70*/  BSSY B1, `(.L_x_158) ;  /* 0x0000009000017945 */ /* 0x000fe40003800000 */
[----:B------:R-:W-:-:S04]  /*4e80*/  FMUL R5, R5, R90 ;  /* 0x0000005a05057220 */ /* 0x000fc80000400000 */
[----:B------:R-:W-:-:S05]  /*4e90*/  FFMA R5, R86, R23, R5 ;  /* 0x0000001756057223 */ /* 0x000fca0000000005 */
[----:B------:R-:W-:-:S04]  /*4ea0*/  F2FP.F16.F32.PACK_AB R5, RZ, R5 ;  /* 0x00000005ff05723e */ /* 0x000fc800000000ff */
[----:B-1-3--:R-:W-:Y:S01]  /*4eb0*/  PRMT R6, R5, 0x7610, R6 ;  /* 0x0000761005067816 */ /* 0x00afe20000000006 */
[----:B------:R-:W-:-:S05]  /*4ec0*/  @P1 IMAD.MOV.U32 R5, RZ, RZ, R13 ;  /* 0x000000ffff051224 */ /* 0x000fca00078e000d */
[----:B------:R0:W-:Y:S01]  /*4ed0*/  @P1 STG.E.U16 desc[UR36][R4.64+0xf0], R6 ;  /* 0x0000f00604001986 */ /* 0x0001e2000c101524 */
[----:B------:R-:W-:Y:S05]  /*4ee0*/  @!P0 BRA `(.L_x_159) ;  /* 0x0000000000048947 */ /* 0x000fea0003800000 */
[----:B------:R1:W5:Y:S02]  /*4ef0*/  LDG.E.LTC128B.U16 R24, desc[UR36][R8.64+0xf2] ;  /* 0x0000f22408187981 */ /* 0x000364000c1e1520 */
.L_x_159:
[----:B------:R-:W-:Y:S05]  /*4f00*/  BSYNC B1 ;  /* 0x0000000000017941 */ /* 0x000fea0003800000 */
.L_x_158:
[----:B------:R-:W-:Y:S05]  /*4f10*/  @!P0 BRA `(.L_x_160) ;  /* 0x0000001000e88947 */ /* 0x000fea0003800000 */
[----:B-----5:R-:W-:-:S05]  /*4f20*/  HADD2.F32 R3, -RZ, R24.H0_H0 ;  /* 0x20000018ff037230 */ /* 0x020fca0000004100 */
[----:B0-----:R-:W-:-:S04]  /*4f30*/  FMUL R4, R3, R90 ;  /* 0x0000005a03047220 */ /* 0x001fc80000400000 */
[----:B------:R-:W-:-:S05]  /*4f40*/  FFMA R4, R87, R23, R4 ;  /* 0x0000001757047223 */ /* 0x000fca0000000004 */
[----:B------:R-:W-:-:S05]  /*4f50*/  F2FP.F16.F32.PACK_AB R4, RZ, R4 ;  /* 0x00000004ff04723e */ /* 0x000fca00000000ff */
[----:B------:R3:W-:Y:S01]  /*4f60*/  STG.E.U16 desc[UR36][R12.64+0xf2], R4 ;  /* 0x0000f2040c007986 */ /* 0x0007e2000c101524 */
[----:B------:R-:W-:Y:S05]  /*4f70*/  BRA `(.L_x_160) ;  /* 0x0000001000d07947 */ /* 0x000fea0003800000 */
.L_x_35:
[----:B------:R-:W-:Y:S01]  /*4f80*/  ISETP.GT.AND P3, PT, R4, 0x1, PT ;  /* 0x000000010400780c */ /* 0x000fe20003f64270 */
[----:B------:R-:W-:Y:S01]  /*4f90*/  ULDC.64 UR4, c[0x0][0x5c0] ;  /* 0x0001700000047ab9 */ /* 0x000fe20000000a00 */
[-C--:B------:R-:W-:Y:S01]  /*4fa0*/  FMUL R24, R24, R23.reuse ;  /* 0x0000001718187220 */ /* 0x080fe20000400000 */
[----:B------:R-:W-:Y:S01]  /*4fb0*/  LEA R6, P4, R106, UR4, 0x1 ;  /* 0x000000046a067c11 */ /* 0x000fe2000f8808ff */
[-C--:B------:R-:W-:Y:S01]  /*4fc0*/  FMUL R25, R25, R23.reuse ;  /* 0x0000001719197220 */ /* 0x080fe20000400000 */
[----:B------:R-:W-:Y:S01]  /*4fd0*/  ISETP.GT.AND P0, PT, R3, RZ, P3 ;  /* 0x000000ff0300720c */ /* 0x000fe20001f04270 */
[-C--:B------:R-:W-:Y:S01]  /*4fe0*/  FMUL R26, R26, R23.reuse ;  /* 0x000000171a1a7220 */ /* 0x080fe20000400000 */
[----:B------:R-:W-:Y:S01]  /*4ff0*/  F2FP.F16.F32.PACK_AB R24, RZ, R24 ;  /* 0x00000018ff18723e */ /* 0x000fe200000000ff */
[-C--:B------:R-:W-:Y:S01]  /*5000*/  FMUL R27, R27, R23.reuse ;  /* 0x000000171b1b7220 */ /* 0x080fe20000400000 */
[----:B------:R-:W-:Y:S01]  /*5010*/  LEA.HI.X R7, R106, UR5, R103, 0x1, P4 ;  /* 0x000000056a077c11 */ /* 0x000fe2000a0f0c67 */
[----:B------:R-:W-:Y:S01]  /*5020*/  FMUL R28, R28, R23 ;  /* 0x000000171c1c7220 */ /* 0x000fe20000400000 */
[----:B------:R-:W-:Y:S01]  /*5030*/  F2FP.F16.F32.PACK_AB R25, RZ, R25 ;  /* 0x00000019ff19723e */ /* 0x000fe200000000ff */
[-C--:B------:R-:W-:Y:S01]  /*5040*/  FMUL R29, R29, R23.reuse ;  /* 0x000000171d1d7220 */ /* 0x080fe20000400000 */
[----:B------:R-:W-:Y:S01]  /*5050*/  ISETP.GT.AND P2, PT, R3, 0x8, P2 ;  /* 0x000000080300780c */ /* 0x000fe20001744270 */
[----:B------:R-:W-:Y:S01]  /*5060*/  @P1 STG.E.U16 desc[UR36][R6.64], R24 ;  /* 0x0000001806001986 */ /* 0x000fe2000c101524 */
[----:B------:R-:W-:Y:S01]  /*5070*/  ISETP.GT.AND P1, PT, R4, 0x8, PT ;  /* 0x000000080400780c */ /* 0x000fe20003f24270 */
[-C--:B------:R-:W-:Y:S01]  /*5080*/  FMUL R30, R30, R23.reuse ;  /* 0x000000171e1e7220 */ /* 0x080fe20000400000 */
[C---:B------:R-:W-:Y:S01]  /*5090*/  SHF.L.U64.HI R5, R91.reuse, 0x1, R92 ;  /* 0x000000015b057819 */ /* 0x040fe2000001025c */
[----:B------:R-:W-:Y:S01]  /*50a0*/  @P0 STG.E.U16 desc[UR36][R6.64+0x2], R25 ;  /* 0x0000021906000986 */ /* 0x000fe2000c101524 */
[----:B------:R-:W-:Y:S01]  /*50b0*/  LEA R8, P5, R91, R6, 0x1 ;  /* 0x000000065b087211 */ /* 0x000fe200078a08ff */
[-C--:B------:R-:W-:Y:S01]  /*50c0*/  FMUL R31, R31, R23.reuse ;  /* 0x000000171f1f7220 */ /* 0x080fe20000400000 */
[----:B------:R-:W-:Y:S01]  /*50d0*/  ISETP.GT.AND P3, PT, R3, 0x8, P3 ;  /* 0x000000080300780c */ /* 0x000fe20001f64270 */
[-C--:B------:R-:W-:Y:S01]  /*50e0*/  FMUL R32, R32, R23.reuse ;  /* 0x0000001720207220 */ /* 0x080fe20000400000 */
[----:B------:R-:W-:Y:S01]  /*50f0*/  ISETP.GT.AND P0, PT, R4, 0x9, PT ;  /* 0x000000090400780c */ /* 0x000fe20003f04270 */
[----:B------:R-:W-:Y:S01]  /*5100*/  IMAD.X R9, R5, 0x1, R7, P5 ;  /* 0x0000000105097824 */ /* 0x000fe200028e0607 */
[----:B------:R-:W-:Y:S01]  /*5110*/  ISETP.GT.AND P4, PT, R3, RZ, P1 ;  /* 0x000000ff0300720c */ /* 0x000fe20000f84270 */
[-C--:B------:R-:W-:Y:S01]  /*5120*/  FMUL R33, R33, R23.reuse ;  /* 0x0000001721217220 */ /* 0x080fe20000400000 */
[----:B------:R-:W-:Y:S01]  /*5130*/  F2FP.F16.F32.PACK_AB R26, RZ, R26 ;  /* 0x0000001aff1a723e */ /* 0x000fe200000000ff */
[-C--:B------:R-:W-:Y:S01]  /*5140*/  FMUL R34, R34, R23.reuse ;  /* 0x0000001722227220 */ /* 0x080fe20000400000 */
[----:B------:R-:W-:Y:S01]  /*5150*/  ISETP.GT.AND P5, PT, R3, RZ, P0 ;  /* 0x000000ff0300720c */ /* 0x000fe200007a4270 */
[----:B------:R-:W-:Y:S01]  /*5160*/  FMUL R35, R35, R23 ;  /* 0x0000001723237220 */ /* 0x000fe20000400000 */
[----:B------:R-:W-:Y:S01]  /*5170*/  F2FP.F16.F32.PACK_AB R27, RZ, R27 ;  /* 0x0000001bff1b723e */ /* 0x000fe200000000ff */
[----:B------:R-:W-:Y:S01]  /*5180*/  @P2 STG.E.U16 desc[UR36][R8.64], R26 ;  /* 0x0000001a08002986 */ /* 0x000fe2000c101524 */
[----:B------:R-:W-:Y:S01]  /*5190*/  F2FP.F16.F32.PACK_AB R28, RZ, R28 ;  /* 0x0000001cff1c723e */ /* 0x000fe200000000ff */
[-C--:B------:R-:W-:Y:S01]  /*51a0*/  FMUL R36, R36, R23.reuse ;  /* 0x0000001724247220 */ /* 0x080fe20000400000 */
[----:B------:R-:W-:Y:S01]  /*51b0*/  ISETP.GT.AND P2, PT, R3, 0x8, P1 ;  /* 0x000000080300780c */ /* 0x000fe20000f44270 */
[----:B------:R-:W-:Y:S01]  /*51c0*/  @P3 STG.E.U16 desc[UR36][R8.64+0x2], R27 ;  /* 0x0000021b08003986 */ /* 0x000fe2000c101524 */
[----:B------:R-:W-:Y:S01]  /*51d0*/  ISETP.GT.AND P1, PT, R4, 0x10, PT ;  /* 0x000000100400780c */ /* 0x000fe20003f24270 */
[----:B------:R-:W-:Y:S01]  /*51e0*/  FMUL R37, R37, R23 ;  /* 0x0000001725257220 */ /* 0x000fe20000400000 */
[----:B------:R-:W-:Y:S01]  /*51f0*/  F2FP.F16.F32.PACK_AB R29, RZ, R29 ;  /* 0x0000001dff1d723e */ /* 0x000fe200000000ff */
[----:B------:R-:W-:Y:S01]  /*5200*/  @P4 STG.E.U16 desc[UR36][R6.64+0x10], R28 ;  /* 0x0000101c06004986 */ /* 0x000fe2000c101524 */
[C---:B------:R-:W-:Y:S01]  /*5210*/  ISETP.GT.AND P3, PT, R3.reuse, 0x8, P0 ;  /* 0x000000080300780c */ /* 0x040fe20000764270 */
[-C--:B------:R-:W-:Y:S01]  /*5220*/  FMUL R38, R38, R23.reuse ;  /* 0x0000001726267220 */ /* 0x080fe20000400000 */
[----:B------:R-:W-:Y:S01]  /*5230*/  ISETP.GT.AND P0, PT, R4, 0x11, PT ;  /* 0x000000110400780c */ /* 0x000fe20003f04270 */
[----:B------:R-:W-:Y:S01]  /*5240*/  @P5 STG.E.U16 desc[UR36][R6.64+0x12], R29 ;  /* 0x0000121d06005986 */ /* 0x000fe2000c101524 */
        /* <DEDUP_REMOVED lines=161> */
[----:B------:R-:W-:Y:S01]  /*5c60*/  FMUL R87, R87, R23 ;  /* 0x0000001757577220 */ /* 0x000fe20000400000 */
[----:B------:R-:W-:-:S02]  /*5c70*/  F2FP.F16.F32.PACK_AB R62, RZ, R62 ;  /* 0x0000003eff3e723e */ /* 0x000fc400000000ff */
[C---:B------:R-:W-:Y:S02]  /*5c80*/  ISETP.GT.AND P5, PT, R3.reuse, RZ, P0 ;  /* 0x000000ff0300720c */ /* 0x040fe400007a4270 */
[----:B------:R-:W-:Y:S01]  /*5c90*/  F2FP.F16.F32.PACK_AB R63, RZ, R63 ;  /* 0x0000003fff3f723e */ /* 0x000fe200000000ff */
[----:B------:R-:W-:Y:S01]  /*5ca0*/  @P2 STG.E.U16 desc[UR36][R8.64+0x90], R62 ;  /* 0x0000903e08002986 */ /* 0x000fe2000c101524 */
[----:B------:R-:W-:Y:S02]  /*5cb0*/  F2FP.F16.F32.PACK_AB R64, RZ, R64 ;  /* 0x00000040ff40723e */ /* 0x000fe400000000ff */
[C---:B------:R-:W-:Y:S01]  /*5cc0*/  ISETP.GT.AND P2, PT, R3.reuse, 0x8, P1 ;  /* 0x000000080300780c */ /* 0x040fe20000f44270 */
[----:B------:R-:W-:Y:S01]  /*5cd0*/  @P3 STG.E.U16 desc[UR36][R8.64+0x92], R63 ;  /* 0x0000923f08003986 */ /* 0x000fe2000c101524 */
[----:B------:R-:W-:Y:S02]  /*5ce0*/  ISETP.GT.AND P1, PT, R4, 0x58, PT ;  /* 0x000000580400780c */ /* 0x000fe40003f24270 */
[----:B------:R-:W-:Y:S01]  /*5cf0*/  F2FP.F16.F32.PACK_AB R65, RZ, R65 ;  /* 0x00000041ff41723e */ /* 0x000fe200000000ff */
[----:B------:R-:W-:Y:S01]  /*5d00*/  @P4 STG.E.U16 desc[UR36][R6.64+0xa0], R64 ;  /* 0x0000a04006004986 */ /* 0x000fe2000c101524 */
[----:B------:R-:W-:-:S02]  /*5d10*/  ISETP.GT.AND P3, PT, R3, 0x8, P0 ;  /* 0x000000080300780c */ /* 0x000fc40000764270 */
[----:B------:R-:W-:Y:S01]  /*5d20*/  ISETP.GT.AND P0, PT, R4, 0x59, PT ;  /* 0x000000590400780c */ /* 0x000fe20003f04270 */
[----:B------:R-:W-:Y:S01]  /*5d30*/  @P5 STG.E.U16 desc[UR36][R6.64+0xa2], R65 ;  /* 0x0000a24106005986 */ /* 0x000fe2000c101524 */
[C---:B------:R-:W-:Y:S02]  /*5d40*/  ISETP.GT.AND P4, PT, R3.reuse, RZ, P1 ;  /* 0x000000ff0300720c */ /* 0x040fe40000f84270 */
[----:B------:R-:W-:Y:S02]  /*5d50*/  F2FP.F16.F32.PACK_AB R66, RZ, R66 ;  /* 0x00000042ff42723e */ /* 0x000fe400000000ff */
[----:B------:R-:W-:Y:S02]  /*5d60*/  ISETP.GT.AND P5, PT, R3, RZ, P0 ;  /* 0x000000ff0300720c */ /* 0x000fe400007a4270 */
[----:B------:R-:W-:Y:S01]  /*5d70*/  F2FP.F16.F32.PACK_AB R67, RZ, R67 ;  /* 0x00000043ff43723e */ /* 0x000fe200000000ff */
[----:B------:R-:W-:Y:S01]  /*5d80*/  @P2 STG.E.U16 desc[UR36][R8.64+0xa0], R66 ;  /* 0x0000a04208002986 */ /* 0x000fe2000c101524 */
[----:B------:R-:W-:-:S02]  /*5d90*/  F2FP.F16.F32.PACK_AB R68, RZ, R68 ;  /* 0x00000044ff44723e */ /* 0x000fc400000000ff */
[C---:B------:R-:W-:Y:S01]  /*5da0*/  ISETP.GT.AND P2, PT, R3.reuse, 0x8, P1 ;  /* 0x000000080300780c */ /* 0x040fe20000f44270 */
[----:B------:R-:W-:Y:S01]  /*5db0*/  @P3 STG.E.U16 desc[UR36][R8.64+0xa2], R67 ;  /* 0x0000a24308003986 */ /* 0x000fe2000c101524 */
[C---:B------:R-:W-:Y:S02]  /*5dc0*/  ISETP.GT.AND P1, PT, R4.reuse, 0x60, PT ;  /* 0x000000600400780c */ /* 0x040fe40003f24270 */
[----:B------:R-:W-:Y:S01]  /*5dd0*/  F2FP.F16.F32.PACK_AB R69, RZ, R69 ;  /* 0x00000045ff45723e */ /* 0x000fe200000000ff */
[----:B------:R-:W-:Y:S01]  /*5de0*/  @P4 STG.E.U16 desc[UR36][R6.64+0xb0], R68 ;  /* 0x0000b04406004986 */ /* 0x000fe2000c101524 */
[C---:B------:R-:W-:Y:S02]  /*5df0*/  ISETP.GT.AND P3, PT, R3.reuse, 0x8, P0 ;  /* 0x000000080300780c */ /* 0x040fe40000764270 */
[----:B------:R-:W-:Y:S01]  /*5e00*/  ISETP.GT.AND P0, PT, R4, 0x61, PT ;  /* 0x000000610400780c */ /* 0x000fe20003f04270 */
[----:B------:R-:W-:Y:S01]  /*5e10*/  @P5 STG.E.U16 desc[UR36][R6.64+0xb2], R69 ;  /* 0x0000b24506005986 */ /* 0x000fe2000c101524 */
[----:B------:R-:W-:-:S02]  /*5e20*/  ISETP.GT.AND P4, PT, R3, RZ, P1 ;  /* 0x000000ff0300720c */ /* 0x000fc40000f84270 */
[C---:B------:R-:W-:Y:S02]  /*5e30*/  ISETP.GT.AND P5, PT, R3.reuse, RZ, P0 ;  /* 0x000000ff0300720c */ /* 0x040fe400007a4270 */
[----:B------:R-:W-:Y:S02]  /*5e40*/  F2FP.F16.F32.PACK_AB R70, RZ, R70 ;  /* 0x00000046ff46723e */ /* 0x000fe400000000ff */
[----:B------:R-:W-:Y:S02]  /*5e50*/  F2FP.F16.F32.PACK_AB R71, RZ, R71 ;  /* 0x00000047ff47723e */ /* 0x000fe400000000ff */
[----:B------:R-:W-:Y:S01]  /*5e60*/  F2FP.F16.F32.PACK_AB R72, RZ, R72 ;  /* 0x00000048ff48723e */ /* 0x000fe200000000ff */
[----:B------:R-:W-:Y:S01]  /*5e70*/  @P2 STG.E.U16 desc[UR36][R8.64+0xb0], R70 ;  /* 0x0000b04608002986 */ /* 0x000fe2000c101524 */
[----:B------:R-:W-:Y:S02]  /*5e80*/  F2FP.F16.F32.PACK_AB R73, RZ, R73 ;  /* 0x00000049ff49723e */ /* 0x000fe400000000ff */
[C---:B------:R-:W-:Y:S01]  /*5e90*/  ISETP.GT.AND P1, PT, R3.reuse, 0x8, P1 ;  /* 0x000000080300780c */ /* 0x040fe20000f24270 */
[----:B------:R-:W-:Y:S01]  /*5ea0*/  @P3 STG.E.U16 desc[UR36][R8.64+0xb2], R71 ;  /* 0x0000b24708003986 */ /* 0x000fe2000c101524 */
[----:B------:R-:W-:-:S02]  /*5eb0*/  ISETP.GT.AND P2, PT, R3, 0x8, P0 ;  /* 0x000000080300780c */ /* 0x000fc40000744270 */
[C---:B------:R-:W-:Y:S01]  /*5ec0*/  ISETP.GT.AND P0, PT, R4.reuse, 0x69, PT ;  /* 0x000000690400780c */ /* 0x040fe20003f04270 */
[----:B------:R-:W-:Y:S01]  /*5ed0*/  @P4 STG.E.U16 desc[UR36][R6.64+0xc0], R72 ;  /* 0x0000c04806004986 */ /* 0x000fe2000c101524 */
[----:B------:R-:W-:Y:S02]  /*5ee0*/  ISETP.GT.AND P4, PT, R4, 0x68, PT ;  /* 0x000000680400780c */ /* 0x000fe40003f84270 */
[----:B------:R-:W-:Y:S01]  /*5ef0*/  F2FP.F16.F32.PACK_AB R74, RZ, R74 ;  /* 0x0000004aff4a723e */ /* 0x000fe200000000ff */
[----:B------:R-:W-:Y:S01]  /*5f00*/  @P5 STG.E.U16 desc[UR36][R6.64+0xc2], R73 ;  /* 0x0000c24906005986 */ /* 0x000fe2000c101524 */
[C---:B------:R-:W-:Y:S02]  /*5f10*/  ISETP.GT.AND P5, PT, R3.reuse, RZ, P4 ;  /* 0x000000ff0300720c */ /* 0x040fe400027a4270 */
[----:B------:R-:W-:Y:S01]  /*5f20*/  ISETP.GT.AND P3, PT, R3, RZ, P0 ;  /* 0x000000ff0300720c */ /* 0x000fe20000764270 */
[----:B------:R-:W-:Y:S01]  /*5f30*/  @P1 STG.E.U16 desc[UR36][R8.64+0xc0], R74 ;  /* 0x0000c04a08001986 */ /* 0x000fe2000c101524 */
[----:B------:R-:W-:-:S02]  /*5f40*/  F2FP.F16.F32.PACK_AB R75, RZ, R75 ;  /* 0x0000004bff4b723e */ /* 0x000fc400000000ff */
[----:B------:R-:W-:Y:S02]  /*5f50*/  F2FP.F16.F32.PACK_AB R76, RZ, R76 ;  /* 0x0000004cff4c723e */ /* 0x000fe400000000ff */
[C---:B------:R-:W-:Y:S01]  /*5f60*/  ISETP.GT.AND P4, PT, R3.reuse, 0x8, P4 ;  /* 0x000000080300780c */ /* 0x040fe20002784270 */
[----:B------:R-:W-:Y:S01]  /*5f70*/  @P2 STG.E.U16 desc[UR36][R8.64+0xc2], R75 ;  /* 0x0000c24b08002986 */ /* 0x000fe2000c101524 */
[----:B------:R-:W-:Y:S02]  /*5f80*/  F2FP.F16.F32.PACK_AB R77, RZ, R77 ;  /* 0x0000004dff4d723e */ /* 0x000fe400000000ff */
[C---:B------:R-:W-:Y:S01]  /*5f90*/  ISETP.GT.AND P2, PT, R4.reuse, 0x71, PT ;  /* 0x000000710400780c */ /* 0x040fe20003f44270 */
[----:B------:R-:W-:Y:S01]  /*5fa0*/  @P5 STG.E.U16 desc[UR36][R6.64+0xd0], R76 ;  /* 0x0000d04c06005986 */ /* 0x000fe2000c101524 */
[----:B------:R-:W-:Y:S02]  /*5fb0*/  ISETP.GT.AND P5, PT, R3, 0x8, P0 ;  /* 0x000000080300780c */ /* 0x000fe400007a4270 */
[C---:B------:R-:W-:Y:S01]  /*5fc0*/  ISETP.GT.AND P1, PT, R4.reuse, 0x78, PT ;  /* 0x000000780400780c */ /* 0x040fe20003f24270 */
[----:B------:R-:W-:Y:S01]  /*5fd0*/  @P3 STG.E.U16 desc[UR36][R6.64+0xd2], R77 ;  /* 0x0000d24d06003986 */ /* 0x000fe2000c101524 */
[----:B------:R-:W-:-:S02]  /*5fe0*/  ISETP.GT.AND P3, PT, R4, 0x70, PT ;  /* 0x000000700400780c */ /* 0x000fc40003f64270 */
[----:B------:R-:W-:Y:S01]  /*5ff0*/  ISETP.GT.AND P0, PT, R4, 0x79, PT ;  /* 0x000000790400780c */ /* 0x000fe20003f04270 */
[----:B------:R-:W-:Y:S01]  /*6000*/  @P4 IMAD.MOV.U32 R4, RZ, RZ, R8 ;  /* 0x000000ffff044224 */ /* 0x000fe200078e0008 */
[----:B------:R-:W-:Y:S01]  /*6010*/  F2FP.F16.F32.PACK_AB R78, RZ, R78 ;  /* 0x0000004eff4e723e */ /* 0x000fe200000000ff */
[----:B------:R-:W-:Y:S01]  /*6020*/  @P4 IMAD.MOV.U32 R5, RZ, RZ, R9 ;  /* 0x000000ffff054224 */ /* 0x000fe200078e0009 */
[----:B------:R-:W-:Y:S02]  /*6030*/  F2FP.F16.F32.PACK_AB R79, RZ, R79 ;  /* 0x0000004fff4f723e */ /* 0x000fe400000000ff */
[----:B------:R-:W-:Y:S02]  /*6040*/  F2FP.F16.F32.PACK_AB R80, RZ, R80 ;  /* 0x00000050ff50723e */ /* 0x000fe400000000ff */
[----:B------:R0:W-:Y:S01]  /*6050*/  @P4 STG.E.U16 desc[UR36][R4.64+0xd0], R78 ;  /* 0x0000d04e04004986 */ /* 0x0001e2000c101524 */
[----:B------:R-:W-:Y:S02]  /*6060*/  ISETP.GT.AND P4, PT, R3, RZ, P2 ;  /* 0x000000ff0300720c */ /* 0x000fe40001784270 */
[----:B------:R-:W-:-:S02]  /*6070*/  F2FP.F16.F32.PACK_AB R81, RZ, R81 ;  /* 0x00000051ff51723e */ /* 0x000fc400000000ff */
[----:B------:R-:W-:Y:S02]  /*6080*/  ISETP.GT.AND P2, PT, R3, 0x8, P2 ;  /* 0x000000080300780c */ /* 0x000fe40001744270 */
[----:B------:R-:W-:Y:S02]  /*6090*/  F2FP.F16.F32.PACK_AB R82, RZ, R82 ;  /* 0x00000052ff52723e */ /* 0x000fe400000000ff */
[----:B------:R-:W-:Y:S02]  /*60a0*/  F2FP.F16.F32.PACK_AB R83, RZ, R83 ;  /* 0x00000053ff53723e */ /* 0x000fe400000000ff */
[----:B------:R-:W-:Y:S01]  /*60b0*/  F2FP.F16.F32.PACK_AB R84, RZ, R84 ;  /* 0x00000054ff54723e */ /* 0x000fe200000000ff */
[----:B0-----:R-:W-:Y:S01]  /*60c0*/  @P5 IMAD.MOV.U32 R4, RZ, RZ, R8 ;  /* 0x000000ffff045224 */ /* 0x001fe200078e0008 */
[----:B------:R-:W-:Y:S01]  /*60d0*/  F2FP.F16.F32.PACK_AB R85, RZ, R85 ;  /* 0x00000055ff55723e */ /* 0x000fe200000000ff */
[----:B------:R-:W-:Y:S01]  /*60e0*/  @P5 IMAD.MOV.U32 R5, RZ, RZ, R9 ;  /* 0x000000ffff055224 */ /* 0x000fe200078e0009 */
[----:B------:R-:W-:-:S02]  /*60f0*/  F2FP.F16.F32.PACK_AB R86, RZ, R86 ;  /* 0x00000056ff56723e */ /* 0x000fc400000000ff */
[----:B------:R-:W-:Y:S02]  /*6100*/  F2FP.F16.F32.PACK_AB R87, RZ, R87 ;  /* 0x00000057ff57723e */ /* 0x000fe400000000ff */
[----:B------:R0:W-:Y:S01]  /*6110*/  @P5 STG.E.U16 desc[UR36][R4.64+0xd2], R79 ;  /* 0x0000d24f04005986 */ /* 0x0001e2000c101524 */
[C---:B------:R-:W-:Y:S02]  /*6120*/  ISETP.GT.AND P5, PT, R3.reuse, RZ, P3 ;  /* 0x000000ff0300720c */ /* 0x040fe40001fa4270 */
[----:B------:R-:W-:-:S11]  /*6130*/  ISETP.GT.AND P3, PT, R3, 0x8, P3 ;  /* 0x000000080300780c */ /* 0x000fd60001f64270 */
[----:B0-----:R-:W-:Y:S02]  /*6140*/  @P5 IMAD.MOV.U32 R4, RZ, RZ, R6 ;  /* 0x000000ffff045224 */ /* 0x001fe400078e0006 */
[----:B------:R-:W-:-:S05]  /*6150*/  @P5 IMAD.MOV.U32 R5, RZ, RZ, R7 ;  /* 0x000000ffff055224 */ /* 0x000fca00078e0007 */
[----:B------:R0:W-:Y:S01]  /*6160*/  @P5 STG.E.U16 desc[UR36][R4.64+0xe0], R80 ;  /* 0x0000e05004005986 */ /* 0x0001e2000c101524 */
[C---:B------:R-:W-:Y:S02]  /*6170*/  ISETP.GT.AND P5, PT, R3.reuse, RZ, P0 ;  /* 0x000000ff0300720c */ /* 0x040fe400007a4270 */
[----:B------:R-:W-:Y:S01]  /*6180*/  ISETP.GT.AND P0, PT, R3, 0x8, P0 ;  /* 0x000000080300780c */ /* 0x000fe20000704270 */
[----:B0-----:R-:W-:Y:S02]  /*6190*/  @P4 IMAD.MOV.U32 R4, RZ, RZ, R6 ;  /* 0x000000ffff044224 */ /* 0x001fe400078e0006 */
[----:B------:R-:W-:-:S05]  /*61a0*/  @P4 IMAD.MOV.U32 R5, RZ, RZ, R7 ;  /* 0x000000ffff054224 */ /* 0x000fca00078e0007 */
[----:B------:R0:W-:Y:S01]  /*61b0*/  @P4 STG.E.U16 desc[UR36][R4.64+0xe2], R81 ;  /* 0x0000e25104004986 */ /* 0x0001e2000c101524 */
[C---:B------:R-:W-:Y:S02]  /*61c0*/  ISETP.GT.AND P4, PT, R3.reuse, RZ, P1 ;  /* 0x000000ff0300720c */ /* 0x040fe40000f84270 */
[----:B------:R-:W-:Y:S01]  /*61d0*/  ISETP.GT.AND P1, PT, R3, 0x8, P1 ;  /* 0x000000080300780c */ /* 0x000fe20000f24270 */
[----:B0-----:R-:W-:Y:S02]  /*61e0*/  @P3 IMAD.MOV.U32 R4, RZ, RZ, R8 ;  /* 0x000000ffff043224 */ /* 0x001fe400078e0008 */
[----:B------:R-:W-:-:S05]  /*61f0*/  @P3 IMAD.MOV.U32 R5, RZ, RZ, R9 ;  /* 0x000000ffff053224 */ /* 0x000fca00078e0009 */
[----:B------:R0:W-:Y:S02]  /*6200*/  @P3 STG.E.U16 desc[UR36][R4.64+0xe0], R82 ;  /* 0x0000e05204003986 */ /* 0x0001e4000c101524 */
[----:B0-----:R-:W-:Y:S02]  /*6210*/  @P2 IMAD.MOV.U32 R4, RZ, RZ, R8 ;  /* 0x000000ffff042224 */ /* 0x001fe400078e0008 */
[----:B------:R-:W-:-:S05]  /*6220*/  @P2 IMAD.MOV.U32 R5, RZ, RZ, R9 ;  /* 0x000000ffff052224 */ /* 0x000fca00078e0009 */
[----:B------:R0:W-:Y:S02]  /*6230*/  @P2 STG.E.U16 desc[UR36][R4.64+0xe2], R83 ;  /* 0x0000e25304002986 */ /* 0x0001e4000c101524 */
[----:B0-----:R-:W-:Y:S02]  /*6240*/  @P4 IMAD.MOV.U32 R4, RZ, RZ, R6 ;  /* 0x000000ffff044224 */ /* 0x001fe400078e0006 */
[----:B------:R-:W-:-:S05]  /*6250*/  @P4 IMAD.MOV.U32 R5, RZ, RZ, R7 ;  /* 0x000000ffff054224 */ /* 0x000fca00078e0007 */
[----:B------:R0:W-:Y:S04]  /*6260*/  @P4 STG.E.U16 desc[UR36][R4.64+0xf0], R84 ;  /* 0x0000f05404004986 */ /* 0x0001e8000c101524 */
[----:B------:R1:W-:Y:S01]  /*6270*/  @P5 STG.E.U16 desc[UR36][R6.64+0xf2], R85 ;  /* 0x0000f25506005986 */ /* 0x0003e2000c101524 */
[----:B0-----:R-:W-:Y:S02]  /*6280*/  @P1 IMAD.MOV.U32 R4, RZ, RZ, R8 ;  /* 0x000000ffff041224 */ /* 0x001fe400078e0008 */
[----:B------:R-:W-:-:S05]  /*6290*/  @P1 IMAD.MOV.U32 R5, RZ, RZ, R9 ;  /* 0x000000ffff051224 */ /* 0x000fca00078e0009 */
[----:B------:R1:W-:Y:S04]  /*62a0*/  @P1 STG.E.U16 desc[UR36][R4.64+0xf0], R86 ;  /* 0x0000f05604001986 */ /* 0x0003e8000c101524 */
[----:B------:R1:W-:Y:S02]  /*62b0*/  @P0 STG.E.U16 desc[UR36][R8.64+0xf2], R87 ;  /* 0x0000f25708000986 */ /* 0x0003e4000c101524 */
.L_x_160:
[----:B------:R-:W-:Y:S05]  /*62c0*/  BSYNC B0 ;  /* 0x0000000000007941 */ /* 0x000fea0003800000 */
.L_x_34:
[----:B------:R-:W-:Y:S01]  /*62d0*/  IADD3 R16, P0, R16, UR38, RZ ;  /* 0x0000002610107c10 */ /* 0x000fe2000ff1e0ff */
[----:B------:R-:W-:Y:S01]  /*62e0*/  ULDC.64 UR4, c[0x0][0x650] ;  /* 0x0001940000047ab9 */ /* 0x000fe20000000a00 */
[----:B------:R-:W-:Y:S01]  /*62f0*/  PRMT R3, RZ, 0x7610, R3 ;  /* 0x00007610ff037816 */ /* 0x000fe20000000003 */
[----:B------:R-:W-:Y:S01]  /*6300*/  IMAD.MOV.U32 R100, RZ, RZ, -0x1 ;  /* 0xffffffffff647424 */ /* 0x000fe200078e00ff */
[----:B------:R-:W-:Y:S01]  /*6310*/  IADD3.X R17, R17, UR41, RZ, P0, !PT ;  /* 0x0000002911117c10 */ /* 0x000fe200087fe4ff */
[----:B------:R-:W-:Y:S01]  /*6320*/  IMAD.MOV.U32 R101, RZ, RZ, -0x1 ;  /* 0xffffffffff657424 */ /* 0x000fe200078e00ff */
[----:B------:R-:W-:-:S04]  /*6330*/  ISETP.GE.U32.AND P0, PT, R16, UR4, PT ;  /* 0x0000000410007c0c */ /* 0x000fc8000bf06070 */
[----:B------:R-:W-:-:S13]  /*6340*/  ISETP.GE.U32.AND.EX P0, PT, R17, UR5, PT, P0 ;  /* 0x0000000511007c0c */ /* 0x000fda000bf06100 */
[----:B------:R-:W-:Y:S05]  /*6350*/  @P0 BRA `(.L_x_161) ;  /* 0x00000004004c0947 */ /* 0x000fea0003800000 */
[----:B------:R-:W0:Y:S01]  /*6360*/  LDC.64 R10, c[0x0][0x628] ;  /* 0x00018a00ff0a7b82 */ /* 0x000e220000000a00 */
[----:B---3--:R-:W3:Y:S01]  /*6370*/  S2R R12, SR_CTAID.X ;  /* 0x00000000000c7919 */ /* 0x008ee20000002500 */
[----:B-12-4-:R-:W-:Y:S02]  /*6380*/  IMAD.MOV.U32 R8, RZ, RZ, R16 ;  /* 0x000000ffff087224 */ /* 0x016fe400078e0010 */
[----:B------:R-:W-:Y:S01]  /*6390*/  IMAD.MOV.U32 R9, RZ, RZ, R17 ;  /* 0x000000ffff097224 */ /* 0x000fe200078e0011 */
[----:B------:R-:W1:Y:S03]  /*63a0*/  S2R R20, SR_CTAID.Y ;  /* 0x0000000000147919 */ /* 0x000e660000002600 */
[----:B------:R-:W2:Y:S08]  /*63b0*/  LDC R0, c[0x0][0x630] ;  /* 0x00018c00ff007b82 */ /* 0x000eb00000000800 */
[----:B------:R-:W4:Y:S01]  /*63c0*/  LDC.64 R14, c[0x0][0x620] ;  /* 0x00018800ff0e7b82 */ /* 0x000f220000000a00 */
[----:B0-----:R-:W-:-:S04]  /*63d0*/  ISETP.NE.U32.AND P0, PT, R10, RZ, PT ;  /* 0x000000ff0a00720c */ /* 0x001fc80003f05070 */
[----:B------:R-:W-:-:S13]  /*63e0*/  ISETP.NE.AND.EX P0, PT, R11, RZ, PT, P0 ;  /* 0x000000ff0b00720c */ /* 0x000fda0003f05300 */
[----:B-1234-:R-:W-:Y:S05]  /*63f0*/  @!P0 BRA `(.L_x_162) ;  /* 0x0000000000288947 */ /* 0x01efea0003800000 */
        /* <DEDUP_REMOVED lines=10> */
.L_x_162:
[-CC-:B------:R-:W-:Y:S01]  /*64a0*/  SHF.R.U64 R101, R8, R0.reuse, R9.reuse ;  /* 0x0000000008657219 */ /* 0x180fe20000001209 */
[----:B------:R-:W0:Y:S01]  /*64b0*/  LDC.64 R26, c[0x0][0x640] ;  /* 0x00019000ff1a7b82 */ /* 0x000e220000000a00 */
[----:B------:R-:W-:Y:S01]  /*64c0*/  SHF.R.U32.HI R0, RZ, R0, R9 ;  /* 0x00000000ff007219 */ /* 0x000fe20000011609 */
[----:B------:R-:W-:Y:S01]  /*64d0*/  ULDC UR4, c[0x0][0x150] ;  /* 0x0000540000047ab9 */ /* 0x000fe20000000800 */
[----:B------:R-:W-:Y:S02]  /*64e0*/  IADD3 R3, P0, RZ, -R101, RZ ;  /* 0x80000065ff037210 */ /* 0x000fe40007f1e0ff */
[----:B------:R-:W-:-:S03]  /*64f0*/  I2FP.F32.U32 R7, R12 ;  /* 0x0000000c00077245 */ /* 0x000fc60000201000 */
[----:B------:R-:W1:Y:S01]  /*6500*/  LDC R6, c[0x0][0x618] ;  /* 0x00018600ff067b82 */ /* 0x000e620000000800 */
[----:B------:R-:W-:Y:S02]  /*6510*/  IMAD.X R5, RZ, RZ, ~R0, P0 ;  /* 0x000000ffff057224 */ /* 0x000fe400000e0e00 */
[----:B------:R-:W-:Y:S01]  /*6520*/  FMUL R7, R7, UR4 ;  /* 0x0000000407077c20 */ /* 0x000fe20008400000 */
[----:B------:R-:W-:Y:S01]  /*6530*/  ULDC UR4, c[0x0][0x154] ;  /* 0x0000550000047ab9 */ /* 0x000fe20000000800 */
[-C--:B------:R-:W-:Y:S02]  /*6540*/  IMAD R0, R5, R14.reuse, RZ ;  /* 0x0000000e05007224 */ /* 0x080fe400078e02ff */
[C---:B------:R-:W-:Y:S01]  /*6550*/  IMAD.WIDE.U32 R4, R3.reuse, R14, R16 ;  /* 0x0000000e03047225 */ /* 0x040fe200078e0010 */
[----:B------:R-:W2:Y:S01]  /*6560*/  LDC R8, c[0x0][0x608] ;  /* 0x00018200ff087b82 */ /* 0x000ea20000000800 */
[----:B------:R-:W3:Y:S02]  /*6570*/  F2I.U32.TRUNC.NTZ R7, R7 ;  /* 0x0000000700077305 */ /* 0x000ee4000020f000 */
[----:B------:R-:W-:Y:S01]  /*6580*/  IMAD R3, R3, R15, R0 ;  /* 0x0000000f03037224 */ /* 0x000fe200078e0200 */
[----:B------:R-:W-:-:S03]  /*6590*/  I2FP.F32.U32 R0, R20 ;  /* 0x0000001400007245 */ /* 0x000fc60000201000 */
[----:B------:R-:W-:Y:S01]  /*65a0*/  IMAD.IADD R3, R5, 0x1, R3 ;  /* 0x0000000105037824 */ /* 0x000fe200078e0203 */
[----:B------:R-:W4:Y:S01]  /*65b0*/  LDC R11, c[0x0][0x658] ;  /* 0x00019600ff0b7b82 */ /* 0x000f220000000800 */
[----:B0-----:R-:W-:-:S04]  /*65c0*/  ISETP.NE.U32.AND P0, PT, R26, RZ, PT ;  /* 0x000000ff1a00720c */ /* 0x001fc80003f05070 */
[----:B------:R-:W-:-:S03]  /*65d0*/  ISETP.NE.AND.EX P0, PT, R27, RZ, PT, P0 ;  /* 0x000000ff1b00720c */ /* 0x000fc60003f05300 */
[----:B------:R-:W0:Y:S01]  /*65e0*/  LDC R9, c[0x0][0x144] ;  /* 0x00005100ff097b82 */ /* 0x000e220000000800 */
[-C--:B-1----:R-:W-:Y:S01]  /*65f0*/  SHF.R.U64 R10, R4, R6.reuse, R3 ;  /* 0x00000006040a7219 */ /* 0x082fe20000001203 */
[----:B---3--:R-:W-:Y:S01]  /*6600*/  IMAD.MOV R7, RZ, RZ, -R7 ;  /* 0x000000ffff077224 */ /* 0x008fe200078e0a07 */
[----:B------:R-:W-:Y:S01]  /*6610*/  SHF.R.U32.HI R3, RZ, R6, R3 ;  /* 0x00000006ff037219 */ /* 0x000fe20000011603 */
[----:B------:R-:W-:-:S04]  /*6620*/  FMUL R6, R0, UR4 ;  /* 0x0000000400067c20 */ /* 0x000fc80008400000 */
[----:B------:R-:W1:Y:S01]  /*6630*/  LDC R21, c[0x0][0x148] ;  /* 0x00005200ff157b82 */ /* 0x000e620000000800 */
[----:B------:R3:W0:Y:S01]  /*6640*/  F2I.U32.TRUNC.NTZ R14, R6 ;  /* 0x00000006000e7305 */ /* 0x000622000020f000 */
[-CC-:B--2---:R-:W-:Y:S02]  /*6650*/  SHF.R.U64 R13, R10, R8.reuse, R3.reuse ;  /* 0x000000080a0d7219 */ /* 0x184fe40000001203 */
[----:B------:R-:W-:-:S04]  /*6660*/  SHF.R.U32.HI R0, RZ, R8, R3 ;  /* 0x00000008ff007219 */ /* 0x000fc80000011603 */
[----:B-----5:R-:W2:Y:S01]  /*6670*/  LDC R24, c[0x0][0x648] ;  /* 0x00019200ff187b82 */ /* 0x020ea20000000800 */
[-CC-:B----4-:R-:W-:Y:S02]  /*6680*/  SHF.R.U64 R15, R13, R11.reuse, R0.reuse ;  /* 0x0000000b0d0f7219 */ /* 0x190fe40000001200 */
[----:B------:R-:W-:-:S03]  /*6690*/  SHF.R.U32.HI R5, RZ, R11, R0 ;  /* 0x0000000bff057219 */ /* 0x000fc60000011600 */
[----:B------:R-:W-:Y:S02]  /*66a0*/  IMAD.MOV.U32 R4, RZ, RZ, R15 ;  /* 0x000000ffff047224 */ /* 0x000fe400078e000f */
[----:B------:R-:W4:Y:S01]  /*66b0*/  LDC R28, c[0x0][0x638] ;  /* 0x00018e00ff1c7b82 */ /* 0x000f220000000800 */
[----:B0-----:R-:W-:-:S07]  /*66c0*/  IMAD R25, R9, R7, R12 ;  /* 0x0000000709197224 */ /* 0x001fce00078e020c */
[----:B------:R-:W0:Y:S08]  /*66d0*/  LDC R29, c[0x0][0x610] ;  /* 0x00018400ff1d7b82 */ /* 0x000e300000000800 */
[----:B------:R-:W0:Y:S01]  /*66e0*/  LDC R30, c[0x0][0x600] ;  /* 0x00018000ff1e7b82 */ /* 0x000e220000000800 */
[----:B-123--:R-:W-:Y:S05]  /*66f0*/  @!P0 BRA `(.L_x_163) ;  /* 0x0000000000288947 */ /* 0x00efea0003800000 */
[----:B------:R-:W1:Y:S02]  /*6700*/  LDC R0, c[0x0][0x64c] ;  /* 0x00019300ff007b82 */ /* 0x000e640000000800 */
[----:B-1----:R-:W-:-:S05]  /*6710*/  IADD3 R3, P0, R15, R0, RZ ;  /* 0x000000000f037210 */ /* 0x002fca0007f1e0ff */
        /* <DEDUP_REMOVED lines=8> */
.L_x_163:
[----:B------:R-:W-:Y:S01]  /*67a0*/  ISETP.NE.AND P0, PT, R2, 0x1, PT ;  /* 0x000000010200780c */ /* 0x000fe20003f05270 */
[----:B------:R-:W-:Y:S01]  /*67b0*/  IMAD.MOV R14, RZ, RZ, -R14 ;  /* 0x000000ffff0e7224 */ /* 0x000fe200078e0a0e */
[----:B------:R-:W-:Y:S02]  /*67c0*/  SHF.R.U64 R3, R4, R24, R5 ;  /* 0x0000001804037219 */ /* 0x000fe40000001205 */
[----:B------:R-:W-:Y:S02]  /*67d0*/  LOP3.LUT R0, R13, R98, RZ, 0xc0, !PT ;  /* 0x000000620d007212 */ /* 0x000fe400078ec0ff */
[----:B------:R-:W-:Y:S01]  /*67e0*/  LOP3.LUT R10, R10, R97, RZ, 0xc0, !PT ;  /* 0x000000610a0a7212 */ /* 0x000fe200078ec0ff */
[----:B------:R-:W-:Y:S02]  /*67f0*/  IMAD.MOV R4, RZ, RZ, -R3 ;  /* 0x000000ffff047224 */ /* 0x000fe400078e0a03 */
[----:B------:R-:W-:Y:S02]  /*6800*/  IMAD R0, R93, R3, R0 ;  /* 0x000000035d007224 */ /* 0x000fe400078e0200 */
[----:B----4-:R-:W-:-:S02]  /*6810*/  IMAD R3, R4, R28, R15 ;  /* 0x0000001c04037224 */ /* 0x010fc400078e020f */
[----:B------:R-:W-:Y:S02]  /*6820*/  @P0 IMAD R25, R21, R14, R20 ;  /* 0x0000000e15190224 */ /* 0x000fe400078e0214 */
[----:B0-----:R-:W-:Y:S02]  /*6830*/  IMAD R5, R3, R30, R10 ;  /* 0x0000001e03057224 */ /* 0x001fe400078e020a */
[----:B------:R-:W-:Y:S02]  /*6840*/  IMAD R0, R0, R29, R25 ;  /* 0x0000001d00007224 */ /* 0x000fe400078e0219 */
[----:B------:R-:W-:-:S03]  /*6850*/  IMAD.MOV.U32 R4, RZ, RZ, 0x1 ;  /* 0x00000001ff047424 */ /* 0x000fc600078e00ff */
[----:B------:R-:W-:Y:S02]  /*6860*/  SEL R100, R5, R0, !P0 ;  /* 0x0000000005647207 */ /* 0x000fe40004000000 */
[----:B------:R-:W-:Y:S02]  /*6870*/  PRMT R3, R4, 0x7610, R3 ;  /* 0x0000761004037816 */ /* 0x000fe40000000003 */
[----:B------:R-:W-:-:S07]  /*6880*/  SEL R0, R0, R5, !P0 ;  /* 0x0000000500007207 */ /* 0x000fce0004000000 */
.L_x_161:
[----:B------:R-:W-:Y:S01]  /*6890*/  UIMAD.WIDE.U32 UR4, UR42, 0x24924925, URZ ;  /* 0x249249252a0478a5 */ /* 0x000fe2000f8e003f */
[----:B------:R-:W-:Y:S01]  /*68a0*/  LOP3.LUT P0, RZ, R3, 0xff, RZ, 0xc0, !PT ;  /* 0x000000ff03ff7812 */ /* 0x000fe2000780c0ff */
[----:B------:R-:W-:Y:S02]  /*68b0*/  IMAD.MOV.U32 R103, RZ, RZ, R0 ;  /* 0x000000ffff677224 */ /* 0x000fe400078e0000 */
[----:B------:R-:W-:-:S04]  /*68c0*/  UIADD3 UR4, UR42, -UR5, URZ ;  /* 0x800000052a047290 */ /* 0x000fc8000fffe03f */
[----:B------:R-:W-:-:S04]  /*68d0*/  ULEA.HI UR4, UR4, UR5, URZ, 0x1f ;  /* 0x0000000504047291 */ /* 0x000fc8000f8ff83f */
[----:B------:R-:W-:-:S04]  /*68e0*/  USHF.R.U32.HI UR4, URZ, 0x2, UR4 ;  /* 0x000000023f047899 */ /* 0x000fc80008011604 */
[----:B------:R-:W-:Y:S01]  /*68f0*/  UIMAD UR42, UR4, -0x7, UR42 ;  /* 0xfffffff9042a78a4 */ /* 0x000fe2000f8e022a */
[----:B------:R-:W-:Y:S11]  /*6900*/  @P0 BRA `(.L_x_164) ;  /* 0xffffffa800f40947 */ /* 0x000ff6000383ffff */
[----:B------:R-:W-:Y:S05]  /*6910*/  EXIT ;  /* 0x000000000000794d */ /* 0x000fea0003800000 */
.L_x_7:
        /* <DEDUP_REMOVED lines=26> */
.L_x_166:
[----:B------:R-:W0:Y:S01]  /*6ac0*/  LDC.64 R28, c[0x0][0x640] ;  /* 0x00019000ff1c7b82 */ /* 0x000e220000000a00 */
[-CC-:B------:R-:W-:Y:S01]  /*6ad0*/  SHF.R.U64 R22, R14, R6.reuse, R15.reuse ;  /* 0x000000060e167219 */ /* 0x180fe2000000120f */
[----:B------:R-:W-:Y:S01]  /*6ae0*/  IMAD.MOV.U32 R30, RZ, RZ, 0x1 ;  /* 0x00000001ff1e7424 */ /* 0x000fe200078e00ff */
[----:B------:R-:W-:Y:S02]  /*6af0*/  SHF.R.U32.HI R6, RZ, R6, R15 ;  /* 0x00000006ff067219 */ /* 0x000fe4000001160f */
[----:B------:R-:W-:-:S03]  /*6b00*/  IADD3 R13, P0, RZ, -R22, RZ ;  /* 0x80000016ff0d7210 */ /* 0x000fc60007f1e0ff */
[----:B------:R-:W1:Y:S02]  /*6b10*/  LDC R12, c[0x0][0x618] ;  /* 0x00018600ff0c7b82 */ /* 0x000e640000000800 */
[----:B------:R-:W-:-:S04]  /*6b20*/  IMAD.X R11, RZ, RZ, ~R6, P0 ;  /* 0x000000ffff0b7224 */ /* 0x000fc800000e0e06 */
[-C--:B------:R-:W-:Y:S02]  /*6b30*/  IMAD R6, R11, R24.reuse, RZ ;  /* 0x000000180b067224 */ /* 0x080fe400078e02ff */
[----:B------:R-:W2:Y:S01]  /*6b40*/  LDC R14, c[0x0][0x608] ;  /* 0x00018200ff0e7b82 */ /* 0x000ea20000000800 */
[----:B------:R-:W-:-:S04]  /*6b50*/  IMAD.WIDE.U32 R10, R13, R24, R16 ;  /* 0x000000180d0a7225 */ /* 0x000fc800078e0010 */
[----:B------:R-:W-:-:S03]  /*6b60*/  IMAD R13, R13, R25, R6 ;  /* 0x000000190d0d7224 */ /* 0x000fc600078e0206 */
[----:B------:R-:W3:Y:S01]  /*6b70*/  LDC R27, c[0x0][0x658] ;  /* 0x00019600ff1b7b82 */ /* 0x000ee20000000800 */
[----:B------:R-:W-:Y:S01]  /*6b80*/  IMAD.IADD R11, R11, 0x1, R13 ;  /* 0x000000010b0b7824 */ /* 0x000fe200078e020d */
[----:B0-----:R-:W-:-:S04]  /*6b90*/  ISETP.NE.U32.AND P0, PT, R28, RZ, PT ;  /* 0x000000ff1c00720c */ /* 0x001fc80003f05070 */
[----:B------:R-:W-:Y:S02]  /*6ba0*/  ISETP.NE.AND.EX P0, PT, R29, RZ, PT, P0 ;  /* 0x000000ff1d00720c */ /* 0x000fe40003f05300 */
[----:B------:R-:W0:Y:S01]  /*6bb0*/  LDC R20, c[0x0][0x600] ;  /* 0x00018000ff147b82 */ /* 0x000e220000000800 */
[-CC-:B-1----:R-:W-:Y:S01]  /*6bc0*/  SHF.R.U64 R8, R10, R12.reuse, R11.reuse ;  /* 0x0000000c0a087219 */ /* 0x182fe2000000120b */
[----:B------:R-:W-:Y:S01]  /*6bd0*/  IMAD.MOV.U32 R10, RZ, RZ, -0x1 ;  /* 0xffffffffff0a7424 */ /* 0x000fe200078e00ff */
[----:B------:R-:W-:-:S05]  /*6be0*/  SHF.R.U32.HI R11, RZ, R12, R11 ;  /* 0x0000000cff0b7219 */ /* 0x000fca000001160b */
[----:B------:R-:W1:Y:S01]  /*6bf0*/  LDC R24, c[0x0][0x648] ;  /* 0x00019200ff187b82 */ /* 0x000e620000000800 */
[-CC-:B--2---:R-:W-:Y:S02]  /*6c00*/  SHF.R.U64 R21, R8, R14.reuse, R11.reuse ;  /* 0x0000000e08157219 */ /* 0x184fe4000000120b */
[----:B------:R-:W-:-:S05]  /*6c10*/  SHF.R.U32.HI R6, RZ, R14, R11 ;  /* 0x0000000eff067219 */ /* 0x000fca000001160b */
[----:B------:R-:W2:Y:S01]  /*6c20*/  LDC R26, c[0x0][0x638] ;  /* 0x00018e00ff1a7b82 */ /* 0x000ea20000000800 */
[-C--:B---3--:R-:W-:Y:S02]  /*6c30*/  SHF.L.U32 R10, R10, R27.reuse, RZ ;  /* 0x0000001b0a0a7219 */ /* 0x088fe400000006ff */
[-CC-:B------:R-:W-:Y:S02]  /*6c40*/  SHF.R.U64 R25, R21, R27.reuse, R6.reuse ;  /* 0x0000001b15197219 */ /* 0x180fe40000001206 */
[----:B------:R-:W-:Y:S02]  /*6c50*/  LOP3.LUT R32, RZ, R10, RZ, 0x33, !PT ;  /* 0x0000000aff207212 */ /* 0x000fe400078e33ff */
[----:B------:R-:W-:Y:S01]  /*6c60*/  SHF.R.U32.HI R11, RZ, R27, R6 ;  /* 0x0000001bff0b7219 */ /* 0x000fe20000011606 */
[----:B------:R-:W3:Y:S01]  /*6c70*/  LDC R31, c[0x0][0x610] ;  /* 0x00018400ff1f7b82 */ /* 0x000ee20000000800 */
[----:B------:R-:W-:Y:S01]  /*6c80*/  IMAD.MOV.U32 R10, RZ, RZ, R25 ;  /* 0x000000ffff0a7224 */ /* 0x000fe200078e0019 */
[----:B------:R-:W-:Y:S06]  /*6c90*/  @!P0 BRA `(.L_x_167) ;  /* 0x0000000000288947 */ /* 0x000fec0003800000 */
        /* <DEDUP_REMOVED lines=10> */
.L_x_167:
[----:B------:R-:W-:Y:S02]  /*6d40*/  ISETP.NE.AND P0, PT, R2, 0x1, PT ;  /* 0x000000010200780c */ /* 0x000fe40003f05270 */
[----:B-1----:R-:W-:Y:S01]  /*6d50*/  SHF.R.U64 R6, R10, R24, R11 ;  /* 0x000000180a067219 */ /* 0x002fe2000000120b */
[----:B0-----:R-:W-:Y:S01]  /*6d60*/  VIADD R11, R20, 0xffffffff ;  /* 0xffffffff140b7836 */ /* 0x001fe20000000000 */
[----:B------:R-:W-:Y:S02]  /*6d70*/  SHF.L.U32 R30, R30, R27, RZ ;  /* 0x0000001b1e1e7219 */ /* 0x000fe400000006ff */
[----:B------:R-:W-:Y:S01]  /*6d80*/  LOP3.LUT R5, R21, R32, RZ, 0xc0, !PT ;  /* 0x0000002015057212 */ /* 0x000fe200078ec0ff */
[----:B------:R-:W-:-:S04]  /*6d90*/  IMAD.MOV R10, RZ, RZ, -R6 ;  /* 0x000000ffff0a7224 */ /* 0x000fc800078e0a06 */
[----:B------:R-:W-:Y:S01]  /*6da0*/  IMAD R6, R30, R6, R5 ;  /* 0x000000061e067224 */ /* 0x000fe200078e0205 */
[----:B------:R-:W-:Y:S01]  /*6db0*/  LOP3.LUT R5, R8, R11, RZ, 0xc0, !PT ;  /* 0x0000000b08057212 */ /* 0x000fe200078ec0ff */
[----:B------:R-:W-:Y:S02]  /*6dc0*/  @P0 IMAD R7, R9, R23, R4 ;  /* 0x0000001709070224 */ /* 0x000fe400078e0204 */
[----:B--2---:R-:W-:Y:S02]  /*6dd0*/  IMAD R4, R10, R26, R25 ;  /* 0x0000001a0a047224 */ /* 0x004fe400078e0219 */
[----:B---3--:R-:W-:Y:S02]  /*6de0*/  IMAD R7, R6, R31, R7 ;  /* 0x0000001f06077224 */ /* 0x008fe400078e0207 */
[----:B------:R-:W-:Y:S02]  /*6df0*/  IMAD R4, R4, R20, R5 ;  /* 0x0000001404047224 */ /* 0x000fe400078e0205 */
[----:B------:R-:W-:-:S02]  /*6e00*/  IMAD.MOV.U32 R8, RZ, RZ, 0x1 ;  /* 0x00000001ff087424 */ /* 0x000fc400078e00ff */
[----:B------:R-:W-:Y:S01]  /*6e10*/  IMAD.MOV.U32 R6, RZ, RZ, R22 ;  /* 0x000000ffff067224 */ /* 0x000fe200078e0016 */
[----:B------:R-:W-:Y:S02]  /*6e20*/  SEL R20, R4, R7, !P0 ;  /* 0x0000000704147207 */ /* 0x000fe40004000000 */
[----:B------:R-:W-:-:S07]  /*6e30*/  SEL R21, R7, R4, !P0 ;  /* 0x0000000407157207 */ /* 0x000fce0004000000 */
.L_x_165:
[----:B------:R-:W-:-:S08]  /*6e40*/  NOP ;  /* 0x0000000000007918 */ /* 0x000fd00000000000 */
[----:B------:R-:W0:-:S00]  /*6e50*/  USETMAXREG.DEALLOC.CTAPOOL 0x28 ;  /* 0x00000028000079c8 */ /* 0x000e0000080e0500 */
[----:B0-----:R-:W-:-:S13]  /*6e60*/  ISETP.NE.AND P0, PT, R3, RZ, PT ;  /* 0x000000ff0300720c */ /* 0x001fda0003f05270 */
[----:B------:R-:W-:Y:S05]  /*6e70*/  @P0 EXIT ;  /* 0x000000000000094d */ /* 0x000fea0003800000 */
[----:B------:R-:W-:Y:S01]  /*6e80*/  LOP3.LUT P0, RZ, R8, 0xff, RZ, 0xc0, !PT ;  /* 0x000000ff08ff7812 */ /* 0x000fe2000780c0ff */
[----:B------:R-:W-:Y:S02]  /*6e90*/  IMAD.MOV.U32 R3, RZ, RZ, 0x1 ;  /* 0x00000001ff037424 */ /* 0x000fe400078e00ff */
[----:B------:R-:W-:-:S10]  /*6ea0*/  IMAD.MOV.U32 R8, RZ, RZ, RZ ;  /* 0x000000ffff087224 */ /* 0x000fd400078e00ff */
[----:B------:R-:W-:Y:S05]  /*6eb0*/  @!P0 BRA `(.L_x_168) ;  /* 0x0000000c00748947 */ /* 0x000fea0003800000 */
[----:B------:R-:W0:Y:S01]  /*6ec0*/  LDC R3, c[0x0][0x28c] ;  /* 0x0000a300ff037b82 */ /* 0x000e220000000800 */
[----:B------:R-:W1:Y:S01]  /*6ed0*/  S2R R13, SR_CgaCtaId ;  /* 0x00000000000d7919 */ /* 0x000e620000008800 */
[----:B------:R-:W-:Y:S01]  /*6ee0*/  ULDC UR5, c[0x0][0x658] ;  /* 0x0001960000057ab9 */ /* 0x000fe20000000800 */
[----:B------:R-:W-:Y:S01]  /*6ef0*/  UMOV UR6, 0xffffffff ;  /* 0xffffffff00067882 */ /* 0x000fe20000000000 */
[----:B------:R-:W-:Y:S01]  /*6f00*/  BSSY B0, `(.L_x_168) ;  /* 0x00000d8000007945 */ /* 0x000fe20003800000 */
[----:B------:R-:W-:Y:S01]  /*6f10*/  USHF.L.U32 UR6, UR6, UR5, URZ ;  /* 0x0000000506067299 */ /* 0x000fe2000800063f */
[----:B------:R-:W-:Y:S01]  /*6f20*/  IMAD.MOV.U32 R10, RZ, RZ, 0x1 ;  /* 0x00000001ff0a7424 */ /* 0x000fe200078e00ff */
[----:B------:R-:W-:Y:S01]  /*6f30*/  LOP3.LUT R9, R18, 0x2, RZ, 0xfc, !PT ;  /* 0x0000000212097812 */ /* 0x000fe200078efcff */
[----:B------:R-:W-:Y:S01]  /*6f40*/  IMAD.MOV.U32 R8, RZ, RZ, RZ ;  /* 0x000000ffff087224 */ /* 0x000fe200078e00ff */
[----:B------:R-:W-:Y:S01]  /*6f50*/  ULDC UR4, c[0x0][0x600] ;  /* 0x0001800000047ab9 */ /* 0x000fe20000000800 */
[----:B------:R-:W-:Y:S01]  /*6f60*/  UMOV UR7, 0x1 ;  /* 0x0000000100077882 */ /* 0x000fe20000000000 */
[----:B------:R-:W-:-:S02]  /*6f70*/  UIADD3 UR4, UR4, -0x1, URZ ;  /* 0xffffffff04047890 */ /* 0x000fc4000fffe03f */
[----:B------:R-:W-:Y:S02]  /*6f80*/  USHF.L.U32 UR5, UR7, UR5, URZ ;  /* 0x0000000507057299 */ /* 0x000fe4000800063f */
[----:B------:R-:W-:Y:S01]  /*6f90*/  ULOP3.LUT UR6, URZ, UR6, URZ, 0x33, !UPT ;  /* 0x000000063f067292 */ /* 0x000fe2000f8e333f */
[----:B------:R-:W-:Y:S01]  /*6fa0*/  ULDC.64 UR42, c[0x0][0x198] ;  /* 0x00006600002a7ab9 */ /* 0x000fe20000000a00 */
[----:B0-----:R-:W-:-:S05]  /*6fb0*/  VIADD R3, R3, 0x3f ;  /* 0x0000003f03037836 */ /* 0x001fca0000000000 */
[----:B------:R-:W-:-:S04]  /*6fc0*/  SHF.R.S32.HI R4, RZ, 0x1f, R3 ;  /* 0x0000001fff047819 */ /* 0x000fc80000011403 */
[----:B------:R-:W-:Y:S01]  /*6fd0*/  LEA.HI R4, R4, R3, RZ, 0x6 ;  /* 0x0000000304047211 */ /* 0x000fe200078f30ff */
[C---:B-1----:R-:W-:Y:S02]  /*6fe0*/  IMAD.SHL.U32 R12, R13.reuse, 0x20, RZ ;  /* 0x000000200d0c7824 */ /* 0x042fe400078e00ff */
[----:B------:R-:W-:Y:S01]  /*6ff0*/  IMAD.SHL.U32 R13, R13, 0x800, RZ ;  /* 0x000008000d0d7824 */ /* 0x000fe200078e00ff */
[----:B------:R-:W-:Y:S01]  /*7000*/  SHF.R.S32.HI R11, RZ, 0x6, R4 ;  /* 0x00000006ff0b7819 */ /* 0x000fe20000011404 */
[----:B------:R-:W-:Y:S01]  /*7010*/  IMAD.MOV.U32 R3, RZ, RZ, 0x1 ;  /* 0x00000001ff037424 */ /* 0x000fe200078e00ff */
[----:B------:R-:W-:Y:S02]  /*7020*/  LOP3.LUT R12, R12, 0x20, RZ, 0xc0, !PT ;  /* 0x000000200c0c7812 */ /* 0x000fe400078ec0ff */
[----:B------:R-:W-:Y:S01]  /*7030*/  LOP3.LUT R13, R13, 0x800, RZ, 0xc0, !PT ;  /* 0x000008000d0d7812 */ /* 0x000fe200078ec0ff */
[----:B------:R-:W-:-:S07]  /*7040*/  VIADD R19, R11, 0x1 ;  /* 0x000000010b137836 */ /* 0x000fce0000000000 */
.L_x_179:
[----:B------:R-:W-:-:S03]  /*7050*/  UMOV UR7, 0xffffffff ;  /* 0xffffffff00077882 */ /* 0x000fc60000000000 */
[----:B------:R-:W-:Y:S05]  /*7060*/  BRA.DIV UR7, `(.L_x_169) ;  /* 0x00000012075c7947 */ /* 0x000fea000b800000 */
[----:B------:R-:W-:-:S13]  /*7070*/  ELECT P6, URZ, PT ;  /* 0x00000000003f782f */ /* 0x000fda00038c0000 */
.L_x_193:
[----:B------:R-:W-:Y:S04]  /*7080*/  BSSY B1, `(.L_x_170) ;  /* 0x000004a000017945 */ /* 0x000fe80003800000 */
[----:B------:R-:W-:Y:S05]  /*7090*/  @!P6 BRA `(.L_x_171) ;  /* 0x000000040020e947 */ /* 0x000fea0003800000 */
[----:B------:R-:W0:Y:S02]  /*70a0*/  LDC R4, c[0x0][0x28c] ;  /* 0x0000a300ff047b82 */ /* 0x000e240000000800 */
[----:B0-----:R-:W-:-:S13]  /*70b0*/  ISETP.GE.AND P0, PT, R4, 0x1, PT ;  /* 0x000000010400780c */ /* 0x001fda0003f06270 */
[----:B------:R-:W-:Y:S05]  /*70c0*/  @!P0 BRA `(.L_x_171) ;  /* 0x0000000400148947 */ /* 0x000fea0003800000 */
[----:B------:R-:W-:Y:S02]  /*70d0*/  IMAD.SHL.U32 R21, R21, 0x80, RZ ;  /* 0x0000008015157824 */ /* 0x000fe400078e00ff */
[----:B------:R-:W-:Y:S02]  /*70e0*/  IMAD.SHL.U32 R22, R20, 0x80, RZ ;  /* 0x0000008014167824 */ /* 0x000fe400078e00ff */
[----:B------:R-:W-:Y:S02]  /*70f0*/  IMAD.MOV.U32 R25, RZ, RZ, RZ ;  /* 0x000000ffff197224 */ /* 0x000fe400078e00ff */
[----:B------:R-:W-:Y:S02]  /*7100*/  IMAD.MOV.U32 R4, RZ, RZ, R12 ;  /* 0x000000ffff047224 */ /* 0x000fe400078e000c */
[----:B------:R-:W-:Y:S02]  /*7110*/  IMAD.MOV.U32 R5, RZ, RZ, R19 ;  /* 0x000000ffff057224 */ /* 0x000fe400078e0013 */
[----:B------:R-:W-:-:S02]  /*7120*/  IMAD.MOV.U32 R7, RZ, RZ, R3 ;  /* 0x000000ffff077224 */ /* 0x000fc400078e0003 */
[----:B------:R-:W-:Y:S02]  /*7130*/  IMAD.MOV.U32 R14, RZ, RZ, R8 ;  /* 0x000000ffff0e7224 */ /* 0x000fe400078e0008 */
[----:B------:R-:W-:Y:S02]  /*7140*/  VIADD R26, R21, 0x40 ;  /* 0x00000040151a7836 */ /* 0x000fe40000000000 */
[----:B------:R-:W-:-:S07]  /*7150*/  VIADD R27, R22, 0x40 ;  /* 0x00000040161b7836 */ /* 0x000fce0000000000 */
.L_x_174:
[----:B------:R-:W0:Y:S01]  /*7160*/  S2R R20, SR_CgaCtaId ;  /* 0x0000000000147919 */ /* 0x000e220000008800 */
[----:B------:R-:W-:Y:S02]  /*7170*/  MOV R15, 0x400 ;  /* 0x00000400000f7802 */ /* 0x000fe40000000f00 */
[----:B------:R-:W-:Y:S02]  /*7180*/  ISETP.NE.AND P1, PT, R0, RZ, PT ;  /* 0x000000ff0000720c */ /* 0x000fe40003f25270 */
[----:B0-----:R-:W-:Y:S02]  /*7190*/  LEA R23, R20, R15, 0x18 ;  /* 0x0000000f14177211 */ /* 0x001fe400078ec0ff */
[----:B------:R-:W-:-:S09]  /*71a0*/  SHF.L.U32 R15, R7, 0x1f, RZ ;  /* 0x0000001f070f7819 */ /* 0x000fd200000006ff */
[----:B------:R-:W0:Y:S01]  /*71b0*/  @!P1 LDC R20, c[0x0][0x500] ;  /* 0x00014000ff149b82 */ /* 0x000e220000000800 */
[----:B------:R-:W-:-:S04]  /*71c0*/  IMAD R24, R14, 0x8, R23 ;  /* 0x000000080e187824 */ /* 0x000fc800078e0217 */
[----:B------:R-:W1:Y:S02]  /*71d0*/  SYNCS.PHASECHK.TRANS64.TRYWAIT P0, [R24+URZ+0x38], R15 ;  /* 0x0000380f180075a7 */ /* 0x000e64000800017f */
[----:B-1----:R-:W-:Y:S05]  /*71e0*/  @!P0 BRA `(.L_x_172) ;  /* 0x00000010001c8947 */ /* 0x002fea0003800000 */
.L_x_194:
[----:B-1----:R-:W-:Y:S01]  /*71f0*/  PRMT R15, R9, 0x9910, RZ ;  /* 0x00009910090f7816 */ /* 0x002fe200000000ff */
[----:B0-----:R0:W-:Y:S03]  /*7200*/  @!P1 SYNCS.ARRIVE.TRANS64 RZ, [R24+URZ], R20 ;  /* 0x0000001418ff99a7 */ /* 0x0011e6000800003f */
[----:B------:R-:W-:-:S13]  /*7210*/  ISETP.NE.AND P0, PT, R15, 0x2, PT ;  /* 0x000000020f00780c */ /* 0x000fda0003f05270 */
[----:B0-----:R-:W-:Y:S05]  /*7220*/  @P0 BRA `(.L_x_173) ;  /* 0x0000000000040947 */ /* 0x001fea0003800000 */
[----:B------:R-:W-:Y:S01]  /*7230*/  BPT.TRAP 0x1 ;  /* 0x000000040000795c */ /* 0x000fe20000300000 */
.L_x_173:
[----:B------:R-:W-:Y:S01]  /*7240*/  IMAD R15, R14, 0x2000, R13 ;  /* 0x000020000e0f7824 */ /* 0x000fe200078e020d */
[----:B------:R-:W-:Y:S01]  /*7250*/  R2UR UR33, R24 ;  /* 0x00000000182172ca */ /* 0x000fe200000e0000 */
[--C-:B------:R-:W-:Y:S01]  /*7260*/  IMAD R20, R14, 0x4000, R23.reuse ;  /* 0x000040000e147824 */ /* 0x100fe200078e0217 */
[----:B------:R-:W-:Y:S01]  /*7270*/  R2UR UR36, R6 ;  /* 0x00000000062472ca */ /* 0x000fe200000e0000 */
[----:B------:R-:W-:Y:S01]  /*7280*/  IMAD R15, R15, 0x2, R23 ;  /* 0x000000020f0f7824 */ /* 0x000fe200078e0217 */
[----:B------:R-:W-:Y:S01]  /*7290*/  R2UR UR35, R25 ;  /* 0x00000000192372ca */ /* 0x000fe200000e0000 */
[----:B------:R-:W-:Y:S01]  /*72a0*/  VIADD R5, R5, 0xffffffff ;  /* 0xffffffff05057836 */ /* 0x000fe20000000000 */
[----:B------:R-:W-:Y:S01]  /*72b0*/  R2UR UR24, R20 ;  /* 0x00000000141872ca */ /* 0x000fe200000e0000 */
[----:B------:R-:W-:Y:S01]  /*72c0*/  UIADD3 UR14, UP0, UR42, 0xf0, URZ ;  /* 0x000000f02a0e7890 */ /* 0x000fe2000ff1e03f */
[----:B------:R-:W-:Y:S01]  /*72d0*/  R2UR UR8, R15 ;  /* 0x000000000f0872ca */ /* 0x000fe200000e0000 */
[----:B------:R-:W-:Y:S01]  /*72e0*/  UIADD3 UR22, UP1, UR42, 0x1f0, URZ ;  /* 0x000001f02a167890 */ /* 0x000fe2000ff3e03f */
[----:B------:R-:W-:Y:S01]  /*72f0*/  R2UR UR34, R21 ;  /* 0x00000000152272ca */ /* 0x000fe200000e0000 */
[----:B------:R-:W-:Y:S01]  /*7300*/  UIADD3.X UR15, URZ, UR43, URZ, UP0, !UPT ;  /* 0x0000002b3f0f7290 */ /* 0x000fe200087fe43f */
[----:B------:R-:W-:Y:S01]  /*7310*/  R2UR UR26, R26 ;  /* 0x000000001a1a72ca */ /* 0x000fe200000e0000 */
[----:B------:R-:W-:Y:S01]  /*7320*/  UIADD3.X UR23, URZ, UR43, URZ, UP1, !UPT ;  /* 0x0000002b3f177290 */ /* 0x000fe20008ffe43f */
[----:B------:R-:W-:Y:S01]  /*7330*/  R2UR UR19, R4 ;  /* 0x00000000041372ca */ /* 0x000fe200000e0000 */
[----:B------:R-:W-:Y:S01]  /*7340*/  VIADD R14, R14, 0x1 ;  /* 0x000000010e0e7836 */ /* 0x000fe20000000000 */
[----:B------:R-:W-:Y:S01]  /*7350*/  R2UR UR18, R22 ;  /* 0x00000000161272ca */ /* 0x000fe200000e0000 */
[----:B------:R-:W-:Y:S01]  /*7360*/  UMOV UR30, 0x0 ;  /* 0x00000000001e7882 */ /* 0x000fe20000000000 */
[----:B------:R-:W-:Y:S01]  /*7370*/  R2UR UR10, R27 ;  /* 0x000000001b0a72ca */ /* 0x000fe200000e0000 */
[----:B------:R-:W-:Y:S01]  /*7380*/  UIADD3 UR32, UR24, 0x180, URZ ;  /* 0x0000018018207890 */ /* 0x000fe2000fffe03f */
[----:B------:R-:W-:Y:S01]  /*7390*/  ISETP.GT.AND P1, PT, R5, 0x1, PT ;  /* 0x000000010500780c */ /* 0x000fe20003f24270 */
[----:B------:R-:W-:Y:S01]  /*73a0*/  UIADD3 UR24, UR24, 0x2180, URZ ;  /* 0x0000218018187890 */ /* 0x000fe2000fffe03f */
[----:B------:R-:W-:Y:S01]  /*73b0*/  ISETP.NE.AND P0, PT, R14, 0x7, PT ;  /* 0x000000070e00780c */ /* 0x000fe20003f05270 */
[----:B------:R-:W-:Y:S01]  /*73c0*/  UIADD3 UR16, UR8, 0x1c180, URZ ;  /* 0x0001c18008107890 */ /* 0x000fe2000fffe03f */
[----:B------:R-:W-:Y:S01]  /*73d0*/  VIADD R4, R4, 0x40 ;  /* 0x0000004004047836 */ /* 0x000fe20000000000 */
[----:B------:R-:W-:Y:S01]  /*73e0*/  UIADD3 UR8, UR8, 0x1e180, URZ ;  /* 0x0001e18008087890 */ /* 0x000fe2000fffe03f */
[----:B------:R-:W-:Y:S01]  /*73f0*/  SEL R20, RZ, 0x1, P0 ;  /* 0x00000001ff147807 */ /* 0x000fe20000000000 */
[----:B------:R-:W-:Y:S01]  /*7400*/  UMOV UR31, 0x10000000 ;  /* 0x10000000001f7882 */ /* 0x000fe20000000000 */
[----:B------:R-:W-:Y:S01]  /*7410*/  UMOV UR25, UR33 ;  /* 0x0000002100197c82 */ /* 0x000fe20008000000 */
[----:B------:R-:W-:Y:S01]  /*7420*/  UMOV UR28, UR36 ;  /* 0x00000024001c7c82 */ /* 0x000fe20008000000 */
[----:B------:R-:W-:Y:S01]  /*7430*/  UMOV UR27, UR35 ;  /* 0x00000023001b7c82 */ /* 0x000fe20008000000 */
[----:B------:R-:W-:Y:S01]  /*7440*/  UMOV UR7, 0x30000 ;  /* 0x0003000000077882 */ /* 0x000fe20000000000 */
[----:B------:R0:W-:Y:S01]  /*7450*/  UTMALDG.3D [UR32], [UR14], desc[UR30] ;  /* 0x00001e200e0075b4 */ /* 0x0001e20008011000 */
[----:B------:R-:W-:Y:S01]  /*7460*/  UMOV UR17, UR33 ;  /* 0x0000002100117c82 */ /* 0x000fe20008000000 */
[----:B------:R-:W-:Y:S01]  /*7470*/  UMOV UR20, UR36 ;  /* 0x0000002400147c82 */ /* 0x000fe20008000000 */
[----:B------:R-:W-:Y:S01]  /*7480*/  UMOV UR9, UR33 ;  /* 0x0000002100097c82 */ /* 0x000fe20008000000 */
[----:B------:R-:W-:Y:S01]  /*7490*/  UMOV UR11, UR19 ;  /* 0x00000013000b7c82 */ /* 0x000fe20008000000 */
[----:B------:R-:W-:Y:S01]  /*74a0*/  UMOV UR12, UR36 ;  /* 0x00000024000c7c82 */ /* 0x000fe20008000000 */
[----:B------:R-:W-:Y:S01]  /*74b0*/  LOP3.LUT R7, R7, R20, RZ, 0x3c, !PT ;  /* 0x0000001407077212 */ /* 0x000fe200078e3cff */
[----:B------:R-:W-:Y:S01]  /*74c0*/  VIADD R25, R25, 0x40 ;  /* 0x0000004019197836 */ /* 0x000fe20000000000 */
[----:B------:R0:W-:Y:S01]  /*74d0*/  UTMALDG.3D [UR24], [UR14], desc[UR30] ;  /* 0x00001e180e0075b4 */ /* 0x0001e20008011000 */
[----:B------:R-:W-:Y:S01]  /*74e0*/  SEL R14, R14, RZ, P0 ;  /* 0x000000ff0e0e7207 */ /* 0x000fe20000000000 */
[----:B------:R0:W-:Y:S01]  /*74f0*/  UTMALDG.3D.MULTICAST [UR16], [UR22], UR7, desc[UR30] ;  /* 0x00001e10160073b4 */ /* 0x0001e20008011807 */
[----:B------:R0:W-:Y:S02]  /*7500*/  UTMALDG.3D.MULTICAST [UR8], [UR22], UR7, desc[UR30] ;  /* 0x00001e08160073b4 */ /* 0x0001e40008011807 */
[----:B0-----:R-:W-:Y:S05]  /*7510*/  @P1 BRA `(.L_x_174) ;  /* 0xfffffffc00101947 */ /* 0x001fea000383ffff */
.L_x_171:
[----:B------:R-:W-:Y:S05]  /*7520*/  BSYNC B1 ;  /* 0x0000000000017941 */ /* 0x000fea0003800000 */
.L_x_170:
[----:B------:R-:W-:Y:S01]  /*7530*/  LOP3.LUT P1, RZ, R10, 0xff, RZ, 0xc0, !PT ;  /* 0x000000ff0aff7812 */ /* 0x000fe2000782c0ff */
[C---:B------:R-:W-:Y:S01]  /*7540*/  IMAD.IADD R15, R11.reuse, 0x1, R8 ;  /* 0x000000010b0f7824 */ /* 0x040fe200078e0208 */
[----:B------:R-:W-:Y:S01]  /*7550*/  ULDC.64 UR8, c[0x0][0x650] ;  /* 0x0001940000087ab9 */ /* 0x000fe20000000a00 */
[----:B------:R-:W-:Y:S01]  /*7560*/  ISETP.GE.U32.AND P2, PT, R11, 0x7, PT ;  /* 0x000000070b00780c */ /* 0x000fe20003f46070 */
[----:B------:R-:W-:Y:S01]  /*7570*/  BSSY B1, `(.L_x_175) ;  /* 0x000006e000017945 */ /* 0x000fe20003800000 */
[C---:B------:R-:W-:Y:S01]  /*7580*/  IMAD.WIDE.U32 R4, R15.reuse, 0x24924925, RZ ;  /* 0x249249250f047825 */ /* 0x040fe200078e00ff */
[----:B------:R-:W-:Y:S02]  /*7590*/  ISETP.GT.U32.AND P0, PT, R15, 0x6, PT ;  /* 0x000000060f00780c */ /* 0x000fe40003f04070 */
[----:B------:R-:W-:Y:S01]  /*75a0*/  PRMT R10, RZ, 0x7610, R10 ;  /* 0x00007610ff0a7816 */ /* 0x000fe2000000000a */
[----:B------:R-:W-:Y:S01]  /*75b0*/  IMAD.MOV.U32 R21, RZ, RZ, -0x1 ;  /* 0xffffffffff157424 */ /* 0x000fe200078e00ff */
[----:B------:R-:W-:Y:S01]  /*75c0*/  ISETP.LT.U32.AND P0, PT, R11, 0x7, P0 ;  /* 0x000000070b00780c */ /* 0x000fe20000701070 */
[----:B------:R-:W-:-:S02]  /*75d0*/  IMAD.MOV.U32 R20, RZ, RZ, -0x1 ;  /* 0xffffffffff147424 */ /* 0x000fc400078e00ff */
[----:B------:R-:W0:Y:S01]  /*75e0*/  @P1 S2R R7, SR_CgaCtaId ;  /* 0x0000000000071919 */ /* 0x000e220000008800 */
[----:B------:R-:W-:Y:S02]  /*75f0*/  SEL R4, RZ, 0x1, !P0 ;  /* 0x00000001ff047807 */ /* 0x000fe40004000000 */
[----:B------:R-:W-:Y:S02]  /*7600*/  IADD3 R16, P0, R16, UR38, RZ ;  /* 0x0000002610107c10 */ /* 0x000fe4000ff1e0ff */
[----:B------:R-:W-:Y:S02]  /*7610*/  @P1 MOV R6, 0x400 ;  /* 0x0000040000061802 */ /* 0x000fe40000000f00 */
[----:B------:R-:W-:Y:S02]  /*7620*/  IADD3.X R17, R17, UR41, RZ, P0, !PT ;  /* 0x0000002911117c10 */ /* 0x000fe400087fe4ff */
[----:B------:R-:W-:Y:S02]  /*7630*/  ISETP.GE.U32.AND P0, PT, R16, UR8, PT ;  /* 0x0000000810007c0c */ /* 0x000fe4000bf06070 */
[----:B------:R-:W-:-:S02]  /*7640*/  LOP3.LUT R3, R3, R4, RZ, 0x3c, !PT ;  /* 0x0000000403037212 */ /* 0x000fc400078e3cff */
[----:B------:R-:W-:Y:S02]  /*7650*/  ISETP.GE.U32.AND.EX P0, PT, R17, UR9, PT, P0 ;  /* 0x0000000911007c0c */ /* 0x000fe4000bf06100 */
[----:B------:R-:W-:Y:S02]  /*7660*/  PRMT R4, RZ, 0x7610, R4 ;  /* 0x00007610ff047816 */ /* 0x000fe40000000004 */
[----:B0-----:R-:W-:Y:S01]  /*7670*/  @P1 LEA R6, R7, R6, 0x18 ;  /* 0x0000000607061211 */ /* 0x001fe200078ec0ff */
[----:B------:R-:W-:-:S03]  /*7680*/  IMAD.IADD R7, R15, 0x1, -R5 ;  /* 0x000000010f077824 */ /* 0x000fc600078e0a05 */
[----:B------:R0:W-:Y:S02]  /*7690*/  @P1 SYNCS.ARRIVE.TRANS64.A1T0 RZ, [R6+URZ+0x88], RZ ;  /* 0x000088ff06ff19a7 */ /* 0x0001e4000810003f */
[----:B------:R-:W-:-:S04]  /*76a0*/  LEA.HI R7, R7, R5, RZ, 0x1f ;  /* 0x0000000507077211 */ /* 0x000fc800078ff8ff */
[----:B------:R-:W-:Y:S01]  /*76b0*/  SHF.R.U32.HI R8, RZ, 0x2, R7 ;  /* 0x00000002ff087819 */ /* 0x000fe20000011607 */
[----:B0-----:R-:W-:-:S03]  /*76c0*/  IMAD.MOV.U32 R6, RZ, RZ, -0x1 ;  /* 0xffffffffff067424 */ /* 0x001fc600078e00ff */
[----:B------:R-:W-:Y:S01]  /*76d0*/  @P2 LOP3.LUT R3, R3, 0x1, R8, 0x78, !PT ;  /* 0x0000000103032812 */ /* 0x000fe200078e7808 */
[----:B------:R-:W-:Y:S01]  /*76e0*/  IMAD R8, R8, -0x7, R15 ;  /* 0xfffffff908087824 */ /* 0x000fe200078e020f */
[----:B------:R-:W-:Y:S06]  /*76f0*/  @P0 BRA `(.L_x_176) ;  /* 0x0000000400540947 */ /* 0x000fec0003800000 */
[----:B------:R-:W0:Y:S01]  /*7700*/  S2R R15, SR_CTAID.X ;  /* 0x00000000000f7919 */ /* 0x000e220000002500 */
[----:B------:R-:W-:Y:S01]  /*7710*/  ULDC.64 UR8, c[0x0][0x628] ;  /* 0x00018a0000087ab9 */ /* 0x000fe20000000a00 */
[----:B------:R-:W-:Y:S01]  /*7720*/  ULDC UR10, c[0x0][0x630] ;  /* 0x00018c00000a7ab9 */ /* 0x000fe20000000800 */
[----:B------:R-:W-:Y:S01]  /*7730*/  ISETP.NE.U32.AND P0, PT, RZ, UR8, PT ;  /* 0x00000008ff007c0c */ /* 0x000fe2000bf05070 */
[----:B------:R-:W1:Y:S01]  /*7740*/  S2R R20, SR_CTAID.Y ;  /* 0x0000000000147919 */ /* 0x000e620000002600 */
[----:B------:R-:W-:Y:S01]  /*7750*/  ULDC UR11, c[0x0][0x150] ;  /* 0x00005400000b7ab9 */ /* 0x000fe20000000800 */
[----:B------:R-:W-:Y:S01]  /*7760*/  IMAD.MOV.U32 R4, RZ, RZ, R16 ;  /* 0x000000ffff047224 */ /* 0x000fe200078e0010 */
[----:B------:R-:W-:Y:S01]  /*7770*/  ISETP.NE.AND.EX P0, PT, RZ, UR9, PT, P0 ;  /* 0x00000009ff007c0c */ /* 0x000fe2000bf05300 */
[----:B------:R-:W-:Y:S01]  /*7780*/  IMAD.MOV.U32 R5, RZ, RZ, R17 ;  /* 0x000000ffff057224 */ /* 0x000fe200078e0011 */
[----:B0-----:R-:W-:-:S11]  /*7790*/  I2FP.F32.U32 R22, R15 ;  /* 0x0000000f00167245 */ /* 0x001fd60000201000 */
[----:B------:R-:W-:Y:S05]  /*77a0*/  @!P0 BRA `(.L_x_177) ;  /* 0x0000000000288947 */ /* 0x000fea0003800000 */
[----:B------:R-:W-:Y:S02]  /*77b0*/  ULDC UR7, c[0x0][0x634] ;  /* 0x00018d0000077ab9 */ /* 0x000fe40000000800 */
[----:B------:R-:W-:-:S05]  /*77c0*/  IADD3 R5, P0, R16, UR7, RZ ;  /* 0x0000000710057c10 */ /* 0x000fca000ff1e0ff */
[----:B------:R-:W-:-:S04]  /*77d0*/  IMAD.X R21, RZ, RZ, R17, P0 ;  /* 0x000000ffff157224 */ /* 0x000fc800000e0611 */
[----:B------:R-:W-:-:S04]  /*77e0*/  IMAD.WIDE.U32 R6, R21, UR8, RZ ;  /* 0x0000000815067c25 */ /* 0x000fc8000f8e00ff */
[----:B------:R-:W-:-:S04]  /*77f0*/  IMAD.WIDE.U32 R6, P0, R5, UR9, R6 ;  /* 0x0000000905067c25 */ /* 0x000fc8000f800006 */
[----:B------:R-:W-:-:S04]  /*7800*/  IMAD.WIDE.U32 R4, R5, UR8, RZ ;  /* 0x0000000805047c25 */ /* 0x000fc8000f8e00ff */
[----:B------:R-:W-:Y:S01]  /*7810*/  IMAD.MOV.U32 R4, RZ, RZ, R7 ;  /* 0x000000ffff047224 */ /* 0x000fe200078e0007 */
[----:B------:R-:W-:Y:S01]  /*7820*/  IADD3 RZ, P1, R5, R6, RZ ;  /* 0x0000000605ff7210 */ /* 0x000fe20007f3e0ff */
[----:B------:R-:W-:-:S04]  /*7830*/  IMAD.X R5, RZ, RZ, RZ, P0 ;  /* 0x000000ffff057224 */ /* 0x000fc800000e06ff */
[----:B------:R-:W-:-:S08]  /*7840*/  IMAD.WIDE.U32.X R4, R21, UR9, R4, P1 ;  /* 0x0000000915047c25 */ /* 0x000fd000088e0404 */
.L_x_177:
[--C-:B------:R-:W-:Y:S01]  /*7850*/  SHF.R.U64 R14, R4, UR10, R5.reuse ;  /* 0x0000000a040e7c19 */ /* 0x100fe20008001205 */
[----:B------:R-:W-:Y:S01]  /*7860*/  FMUL R22, R22, UR11 ;  /* 0x0000000b16167c20 */ /* 0x000fe20008400000 */
[----:B------:R-:W-:Y:S01]  /*7870*/  SHF.R.U32.HI R4, RZ, UR10, R5 ;  /* 0x0000000aff047c19 */ /* 0x000fe20008011605 */
[----:B------:R-:W0:Y:S01]  /*7880*/  LDC R6, c[0x0][0x144] ;  /* 0x00005100ff067b82 */ /* 0x000e220000000800 */
[----:B------:R-:W-:Y:S01]  /*7890*/  IADD3 R5, P0, RZ, -R14, RZ ;  /* 0x8000000eff057210 */ /* 0x000fe20007f1e0ff */
[----:B------:R-:W-:Y:S01]  /*78a0*/  ULDC UR7, c[0x0][0x154] ;  /* 0x0000550000077ab9 */ /* 0x000fe20000000800 */
[----:B-1----:R-:W-:Y:S01]  /*78b0*/  I2FP.F32.U32 R7, R20 ;  /* 0x0000001400077245 */ /* 0x002fe20000201000 */
[----:B------:R-:W1:Y:S01]  /*78c0*/  F2I.U32.TRUNC.NTZ R22, R22 ;  /* 0x0000001600167305 */ /* 0x000e62000020f000 */
[----:B------:R-:W-:Y:S01]  /*78d0*/  ULDC.64 UR8, c[0x0][0x620] ;  /* 0x0001880000087ab9 */ /* 0x000fe20000000a00 */
[----:B------:R-:W-:Y:S01]  /*78e0*/  IMAD.X R4, RZ, RZ, ~R4, P0 ;  /* 0x000000ffff047224 */ /* 0x000fe200000e0e04 */
[----:B------:R-:W-:Y:S01]  /*78f0*/  ISETP.NE.AND P2, PT, R2, 0x1, PT ;  /* 0x000000010200780c */ /* 0x000fe20003f45270 */
[----:B------:R-:W-:Y:S01]  /*7900*/  FMUL R23, R7, UR7 ;  /* 0x0000000707177c20 */ /* 0x000fe20008400000 */
[----:B------:R-:W2:Y:S01]  /*7910*/  LDC R25, c[0x0][0x148] ;  /* 0x00005200ff197b82 */ /* 0x000ea20000000800 */
[----:B------:R-:W-:Y:S01]  /*7920*/  IMAD R4, R4, UR8, RZ ;  /* 0x0000000804047c24 */ /* 0x000fe2000f8e02ff */
[----:B------:R-:W-:-:S03]  /*7930*/  ULDC UR7, c[0x0][0x618] ;  /* 0x0001860000077ab9 */ /* 0x000fc60000000800 */
[----:B------:R-:W3:Y:S01]  /*7940*/  F2I.U32.TRUNC.NTZ R23, R23 ;  /* 0x0000001700177305 */ /* 0x000ee2000020f000 */
[C---:B------:R-:W-:Y:S02]  /*7950*/  IMAD R7, R5.reuse, UR9, R4 ;  /* 0x0000000905077c24 */ /* 0x040fe4000f8e0204 */
[----:B------:R-:W-:Y:S01]  /*7960*/  IMAD.WIDE.U32 R4, R5, UR8, R16 ;  /* 0x0000000805047c25 */ /* 0x000fe2000f8e0010 */
[----:B------:R-:W-:Y:S02]  /*7970*/  ULDC.64 UR8, c[0x0][0x640] ;  /* 0x0001900000087ab9 */ /* 0x000fe40000000a00 */
[----:B------:R-:W-:Y:S01]  /*7980*/  ISETP.NE.U32.AND P0, PT, RZ, UR8, PT ;  /* 0x00000008ff007c0c */ /* 0x000fe2000bf05070 */
[----:B------:R-:W-:Y:S02]  /*7990*/  IMAD.IADD R5, R5, 0x1, R7 ;  /* 0x0000000105057824 */ /* 0x000fe400078e0207 */
[----:B-1----:R-:W-:Y:S01]  /*79a0*/  IMAD.MOV R22, RZ, RZ, -R22 ;  /* 0x000000ffff167224 */ /* 0x002fe200078e0a16 */
[----:B------:R-:W-:-:S02]  /*79b0*/  ISETP.NE.AND.EX P0, PT, RZ, UR9, PT, P0 ;  /* 0x00000009ff007c0c */ /* 0x000fc4000bf05300 */
[----:B------:R-:W-:Y:S01]  /*79c0*/  SHF.R.U64 R21, R4, UR7, R5 ;  /* 0x0000000704157c19 */ /* 0x000fe20008001205 */
[----:B0-----:R-:W-:Y:S01]  /*79d0*/  IMAD R15, R6, R22, R15 ;  /* 0x00000016060f7224 */ /* 0x001fe200078e020f */
[----:B------:R-:W-:Y:S01]  /*79e0*/  SHF.R.U32.HI R4, RZ, UR7, R5 ;  /* 0x00000007ff047c19 */ /* 0x000fe20008011605 */
[----:B------:R-:W-:Y:S01]  /*79f0*/  ULDC UR7, c[0x0][0x608] ;  /* 0x0001820000077ab9 */ /* 0x000fe20000000800 */
[----:B---3--:R-:W-:Y:S02]  /*7a00*/  IMAD.MOV R6, RZ, RZ, -R23 ;  /* 0x000000ffff067224 */ /* 0x008fe400078e0a17 */
[--C-:B------:R-:W-:Y:S02]  /*7a10*/  SHF.R.U64 R22, R21, UR7, R4.reuse ;  /* 0x0000000715167c19 */ /* 0x100fe40008001204 */
[----:B------:R-:W-:Y:S01]  /*7a20*/  SHF.R.U32.HI R5, RZ, UR7, R4 ;  /* 0x00000007ff057c19 */ /* 0x000fe20008011604 */
[----:B------:R-:W-:Y:S01]  /*7a30*/  ULDC UR7, c[0x0][0x658] ;  /* 0x0001960000077ab9 */ /* 0x000fe20000000800 */
[----:B--2---:R-:W-:-:S02]  /*7a40*/  @P2 IMAD R15, R25, R6, R20 ;  /* 0x00000006190f2224 */ /* 0x004fc400078e0214 */
[--C-:B------:R-:W-:Y:S02]  /*7a50*/  SHF.R.U64 R20, R22, UR7, R5.reuse ;  /* 0x0000000716147c19 */ /* 0x100fe40008001205 */
[----:B------:R-:W-:-:S03]  /*7a60*/  SHF.R.U32.HI R23, RZ, UR7, R5 ;  /* 0x00000007ff177c19 */ /* 0x000fc60008011605 */
[----:B------:R-:W-:Y:S02]  /*7a70*/  IMAD.MOV.U32 R6, RZ, RZ, R20 ;  /* 0x000000ffff067224 */ /* 0x000fe400078e0014 */
[----:B------:R-:W-:Y:S01]  /*7a80*/  IMAD.MOV.U32 R5, RZ, RZ, R23 ;  /* 0x000000ffff057224 */ /* 0x000fe200078e0017 */
[----:B------:R-:W-:Y:S06]  /*7a90*/  @!P0 BRA `(.L_x_178) ;  /* 0x00000000002c8947 */ /* 0x000fec0003800000 */
        /* <DEDUP_REMOVED lines=9> */
[----:B------:R-:W-:-:S04]  /*7b30*/  IMAD.WIDE.U32.X R4, R23, UR9, R4, P1 ;  /* 0x0000000917047c25 */ /* 0x000fc800088e0404 */
[----:B------:R-:W-:-:S07]  /*7b40*/  IMAD.MOV.U32 R6, RZ, RZ, R4 ;  /* 0x000000ffff067224 */ /* 0x000fce00078e0004 */
.L_x_178:
[----:B------:R-:W-:Y:S01]  /*7b50*/  ULDC UR7, c[0x0][0x648] ;  /* 0x0001920000077ab9 */ /* 0x000fe20000000800 */
[----:B------:R-:W-:Y:S01]  /*7b60*/  LOP3.LUT R4, R22, UR6, RZ, 0xc0, !PT ;  /* 0x0000000616047c12 */ /* 0x000fe2000f8ec0ff */
[----:B------:R-:W-:Y:S01]  /*7b70*/  ULDC UR8, c[0x0][0x610] ;  /* 0x0001840000087ab9 */ /* 0x000fe20000000800 */
[----:B------:R-:W-:Y:S01]  /*7b80*/  SHF.R.U64 R5, R6, UR7, R5 ;  /* 0x0000000706057c19 */ /* 0x000fe20008001205 */
[----:B------:R-:W-:Y:S01]  /*7b90*/  ULDC UR7, c[0x0][0x638] ;  /* 0x00018e0000077ab9 */ /* 0x000fe20000000800 */
[----:B------:R-:W-:-:S03]  /*7ba0*/  LOP3.LUT R21, R21, UR4, RZ, 0xc0, !PT ;  /* 0x0000000415157c12 */ /* 0x000fc6000f8ec0ff */
[----:B------:R-:W-:Y:S02]  /*7bb0*/  IMAD.MOV R7, RZ, RZ, -R5 ;  /* 0x000000ffff077224 */ /* 0x000fe400078e0a05 */
[----:B------:R-:W-:Y:S02]  /*7bc0*/  IMAD R4, R5, UR5, R4 ;  /* 0x0000000505047c24 */ /* 0x000fe4000f8e0204 */
[----:B------:R-:W-:Y:S01]  /*7bd0*/  IMAD R20, R7, UR7, R20 ;  /* 0x0000000707147c24 */ /* 0x000fe2000f8e0214 */
[----:B------:R-:W-:Y:S01]  /*7be0*/  ULDC UR7, c[0x0][0x600] ;  /* 0x0001800000077ab9 */ /* 0x000fe20000000800 */
[----:B------:R-:W-:Y:S02]  /*7bf0*/  IMAD R15, R4, UR8, R15 ;  /* 0x00000008040f7c24 */ /* 0x000fe4000f8e020f */
[----:B------:R-:W-:Y:S02]  /*7c00*/  IMAD R6, R20, UR7, R21 ;  /* 0x0000000714067c24 */ /* 0x000fe4000f8e0215 */
[----:B------:R-:W-:-:S03]  /*7c10*/  IMAD.MOV.U32 R4, RZ, RZ, 0x1 ;  /* 0x00000001ff047424 */ /* 0x000fc600078e00ff */
[----:B------:R-:W-:Y:S02]  /*7c20*/  SEL R20, R6, R15, !P2 ;  /* 0x0000000f06147207 */ /* 0x000fe40005000000 */
[----:B------:R-:W-:Y:S01]  /*7c30*/  SEL R21, R15, R6, !P2 ;  /* 0x000000060f157207 */ /* 0x000fe20005000000 */
[----:B------:R-:W-:-:S07]  /*7c40*/  IMAD.MOV.U32 R6, RZ, RZ, R14 ;  /* 0x000000ffff067224 */ /* 0x000fce00078e000e */
.L_x_176:
[----:B------:R-:W-:Y:S05]  /*7c50*/  BSYNC B1 ;  /* 0x0000000000017941 */ /* 0x000fea0003800000 */
.L_x_175:
[----:B------:R-:W-:-:S13]  /*7c60*/  LOP3.LUT P0, RZ, R4, 0xff, RZ, 0xc0, !PT ;  /* 0x000000ff04ff7812 */ /* 0x000fda000780c0ff */
[----:B------:R-:W-:Y:S05]  /*7c70*/  @P0 BRA `(.L_x_179) ;  /* 0xfffffff000f40947 */ /* 0x000fea000383ffff */
[----:B------:R-:W-:Y:S05]  /*7c80*/  BSYNC B0 ;  /* 0x0000000000007941 */ /* 0x000fea0003800000 */
.L_x_168:
[----:B------:R-:W-:-:S03]  /*7c90*/  UMOV UR7, 0xffffffff ;  /* 0xffffffff00077882 */ /* 0x000fc60000000000 */
[----:B------:R-:W-:Y:S05]  /*7ca0*/  BRA.DIV UR7, `(.L_x_180) ;  /* 0x0000000607807947 */ /* 0x000fea000b800000 */
[----:B------:R-:W-:-:S13]  /*7cb0*/  ELECT P6, URZ, PT ;  /* 0x00000000003f782f */ /* 0x000fda00038c0000 */
.L_x_197:
[----:B------:R-:W-:Y:S04]  /*7cc0*/  BSSY B0, `(.L_x_181) ;  /* 0x0000046000007945 */ /* 0x000fe80003800000 */
[----:B------:R-:W-:Y:S05]  /*7cd0*/  @!P6 BRA `(.L_x_182) ;  /* 0x000000040010e947 */ /* 0x000fea0003800000 */
[----:B------:R-:W-:-:S04]  /*7ce0*/  LOP3.LUT R18, R18, 0x2, RZ, 0xfc, !PT ;  /* 0x0000000212127812 */ /* 0x000fc800078efcff */
[----:B------:R-:W-:-:S13]  /*7cf0*/  ISETP.NE.AND P0, PT, R18, 0x3, PT ;  /* 0x000000031200780c */ /* 0x000fda0003f05270 */
[----:B------:R-:W-:Y:S05]  /*7d00*/  @!P0 BRA `(.L_x_183) ;  /* 0x0000000000048947 */ /* 0x000fea0003800000 */
[----:B------:R-:W-:Y:S01]  /*7d10*/  BPT.TRAP 0x1 ;  /* 0x000000040000795c */ /* 0x000fe20000300000 */
.L_x_183:
[----:B------:R-:W0:Y:S01]  /*7d20*/  S2R R5, SR_CgaCtaId ;  /* 0x0000000000057919 */ /* 0x000e220000008800 */
[----:B------:R-:W-:Y:S02]  /*7d30*/  MOV R0, 0x400 ;  /* 0x0000040000007802 */ /* 0x000fe40000000f00 */
[----:B------:R-:W-:Y:S02]  /*7d40*/  SHF.L.U32 R2, R3, 0x1f, RZ ;  /* 0x0000001f03027819 */ /* 0x000fe400000006ff */
[----:B0-----:R-:W-:-:S05]  /*7d50*/  LEA R5, R5, R0, 0x18 ;  /* 0x0000000005057211 */ /* 0x001fca00078ec0ff */
[----:B------:R-:W-:-:S04]  /*7d60*/  VIADD R5, R5, 0x38 ;  /* 0x0000003805057836 */ /* 0x000fc80000000000 */
[C---:B------:R-:W-:Y:S02]  /*7d70*/  IMAD R7, R8.reuse, 0x8, R5 ;  /* 0x0000000808077824 */ /* 0x040fe400078e0205 */
[----:B------:R-:W-:Y:S02]  /*7d80*/  VIADD R8, R8, 0x1 ;  /* 0x0000000108087836 */ /* 0x000fe40000000000 */
[----:B------:R-:W0:Y:S03]  /*7d90*/  SYNCS.PHASECHK.TRANS64.TRYWAIT P0, [R7+URZ], R2 ;  /* 0x00000002070075a7 */ /* 0x000e26000800017f */
[----:B------:R-:W-:-:S04]  /*7da0*/  ISETP.NE.AND P1, PT, R8, 0x7, PT ;  /* 0x000000070800780c */ /* 0x000fc80003f25270 */
[----:B------:R-:W-:Y:S02]  /*7db0*/  SEL R0, RZ, 0x1, P1 ;  /* 0x00000001ff007807 */ /* 0x000fe40000800000 */
[----:B------:R-:W-:Y:S02]  /*7dc0*/  SEL R8, R8, RZ, P1 ;  /* 0x000000ff08087207 */ /* 0x000fe40000800000 */
[----:B------:R-:W-:-:S03]  /*7dd0*/  LOP3.LUT R9, R3, R0, RZ, 0x3c, !PT ;  /* 0x0000000003097212 */ /* 0x000fc600078e3cff */
[----:B------:R-:W-:Y:S01]  /*7de0*/  IMAD R6, R8, 0x8, R5 ;  /* 0x0000000808067824 */ /* 0x000fe200078e0205 */
[----:B------:R-:W-:Y:S01]  /*7df0*/  SHF.L.U32 R3, R9, 0x1f, RZ ;  /* 0x0000001f09037819 */ /* 0x000fe200000006ff */
[----:B0-----:R-:W-:Y:S06]  /*7e00*/  @!P0 BRA `(.L_x_184) ;  /* 0x0000000400488947 */ /* 0x001fec0003800000 */
.L_x_198:
[----:B------:R-:W1:Y:S01]  /*7e10*/  SYNCS.PHASECHK.TRANS64.TRYWAIT P0, [R6+URZ], R3 ;  /* 0x00000003060075a7 */ /* 0x000e62000800017f */
[----:B------:R-:W-:-:S05]  /*7e20*/  VIADD R0, R8, 0x1 ;  /* 0x0000000108007836 */ /* 0x000fca0000000000 */
[----:B------:R-:W-:-:S04]  /*7e30*/  ISETP.NE.AND P1, PT, R0, 0x7, PT ;  /* 0x000000070000780c */ /* 0x000fc80003f25270 */
[----:B0-----:R-:W-:Y:S02]  /*7e40*/  SEL R2, RZ, 0x1, P1 ;  /* 0x00000001ff027807 */ /* 0x001fe40000800000 */
[----:B------:R-:W-:Y:S02]  /*7e50*/  SEL R0, R0, RZ, P1 ;  /* 0x000000ff00007207 */ /* 0x000fe40000800000 */
[----:B------:R-:W-:-:S03]  /*7e60*/  LOP3.LUT R9, R9, R2, RZ, 0x3c, !PT ;  /* 0x0000000209097212 */ /* 0x000fc600078e3cff */
[----:B------:R-:W-:Y:S01]  /*7e70*/  IMAD R7, R0, 0x8, R5 ;  /* 0x0000000800077824 */ /* 0x000fe200078e0205 */
[----:B------:R-:W-:Y:S01]  /*7e80*/  SHF.L.U32 R4, R9, 0x1f, RZ ;  /* 0x0000001f09047819 */ /* 0x000fe200000006ff */
[----:B-1----:R-:W-:Y:S06]  /*7e90*/  @!P0 BRA `(.L_x_185) ;  /* 0x0000000400388947 */ /* 0x002fec0003800000 */
.L_x_199:
[----:B------:R-:W1:Y:S01]  /*7ea0*/  SYNCS.PHASECHK.TRANS64.TRYWAIT P0, [R7+URZ], R4 ;  /* 0x00000004070075a7 */ /* 0x000e62000800017f */
[----:B------:R-:W-:-:S05]  /*7eb0*/  VIADD R0, R0, 0x1 ;  /* 0x0000000100007836 */ /* 0x000fca0000000000 */
[----:B------:R-:W-:-:S04]  /*7ec0*/  ISETP.NE.AND P1, PT, R0, 0x7, PT ;  /* 0x000000070000780c */ /* 0x000fc80003f25270 */
[----:B------:R-:W-:Y:S02]  /*7ed0*/  SEL R2, RZ, 0x1, P1 ;  /* 0x00000001ff027807 */ /* 0x000fe40000800000 */
[----:B------:R-:W-:Y:S02]  /*7ee0*/  SEL R0, R0, RZ, P1 ;  /* 0x000000ff00007207 */ /* 0x000fe40000800000 */
[----:B------:R-:W-:-:S03]  /*7ef0*/  LOP3.LUT R9, R9, R2, RZ, 0x3c, !PT ;  /* 0x0000000209097212 */ /* 0x000fc600078e3cff */
[----:B0-----:R-:W-:Y:S01]  /*7f00*/  IMAD R6, R0, 0x8, R5 ;  /* 0x0000000800067824 */ /* 0x001fe200078e0205 */
[----:B------:R-:W-:Y:S01]  /*7f10*/  SHF.L.U32 R3, R9, 0x1f, RZ ;  /* 0x0000001f09037819 */ /* 0x000fe200000006ff */
[----:B-1----:R-:W-:Y:S06]  /*7f20*/  @!P0 BRA `(.L_x_186) ;  /* 0x0000000400288947 */ /* 0x002fec0003800000 */
.L_x_200:
        /* <DEDUP_REMOVED lines=9> */
.L_x_201:
        /* <DEDUP_REMOVED lines=9> */
.L_x_202:
[----:B------:R-:W1:Y:S01]  /*8050*/  SYNCS.PHASECHK.TRANS64.TRYWAIT P0, [R6+URZ], R3 ;  /* 0x00000003060075a7 */ /* 0x000e62000800017f */
[----:B------:R-:W-:-:S05]  /*8060*/  VIADD R0, R0, 0x1 ;  /* 0x0000000100007836 */ /* 0x000fca0000000000 */
[----:B------:R-:W-:-:S04]  /*8070*/  ISETP.NE.AND P1, PT, R0, 0x7, PT ;  /* 0x000000070000780c */ /* 0x000fc80003f25270 */
[----:B------:R-:W-:Y:S02]  /*8080*/  SEL R2, RZ, 0x1, P1 ;  /* 0x00000001ff027807 */ /* 0x000fe40000800000 */
[----:B------:R-:W-:Y:S02]  /*8090*/  SEL R0, R0, RZ, P1 ;  /* 0x000000ff00007207 */ /* 0x000fe40000800000 */
[----:B------:R-:W-:Y:S01]  /*80a0*/  LOP3.LUT R2, R9, R2, RZ, 0x3c, !PT ;  /* 0x0000000209027212 */ /* 0x000fe200078e3cff */
[----:B-1----:R-:W-:Y:S06]  /*80b0*/  @!P0 BRA `(.L_x_189) ;  /* 0x0000000400008947 */ /* 0x002fec0003800000 */
.L_x_203:
[----:B------:R-:W-:Y:S01]  /*80c0*/  IMAD R5, R0, 0x8, R5 ;  /* 0x0000000800057824 */ /* 0x000fe200078e0205 */
[----:B------:R-:W-:-:S07]  /*80d0*/  SHF.L.U32 R0, R2, 0x1f, RZ ;  /* 0x0000001f02007819 */ /* 0x000fce00000006ff */
.L_x_190:
[----:B--2---:R2:W3:Y:S02]  /*80e0*/  SYNCS.PHASECHK.TRANS64.TRYWAIT P0, [R5+URZ], R0 ;  /* 0x00000000050075a7 */ /* 0x0044e4000800017f */
[----:B---3--:R-:W-:Y:S05]  /*80f0*/  @!P0 NANOSLEEP.SYNCS 0x989680 ;  /* 0x009896800000895d */ /* 0x008fea0003900000 */
[----:B------:R-:W3:Y:S02]  /*8100*/  @!P0 SYNCS.PHASECHK.TRANS64 P0, [R5+URZ], R0 ;  /* 0x00000000050085a7 */ /* 0x000ee4000800007f */
[----:B---3--:R-:W-:Y:S05]  /*8110*/  @!P0 BRA `(.L_x_190) ;  /* 0xfffffffc00f08947 */ /* 0x008fea000383ffff */
.L_x_182:
[----:B------:R-:W-:Y:S05]  /*8120*/  BSYNC B0 ;  /* 0x0000000000007941 */ /* 0x000fea0003800000 */
.L_x_181:
[----:B------:R-:W-:Y:S05]  /*8130*/  EXIT ;  /* 0x000000000000794d */ /* 0x000fea0003800000 */
.L_x_21:
[----:B-1----:R1:W2:Y:S02]  /*8140*/  SYNCS.PHASECHK.TRANS64.TRYWAIT P1, [R3+URZ], R0 ;  /* 0x00000000030075a7 */ /* 0x0022a4000802017f */
[----:B--2---:R-:W-:Y:S05]  /*8150*/  @!P1 NANOSLEEP.SYNCS 0x989680 ;  /* 0x009896800000995d */ /* 0x004fea0003900000 */
[----:B------:R-:W2:Y:S02]  /*8160*/  @!P1 SYNCS.PHASECHK.TRANS64 P1, [R3+URZ], R0 ;  /* 0x00000000030095a7 */ /* 0x000ea4000802007f */
[----:B--2---:R-:W-:Y:S05]  /*8170*/  @!P1 BRA `(.L_x_21) ;  /* 0xfffffffc00f09947 */ /* 0x004fea000383ffff */
[----:B------:R-:W-:Y:S05]  /*8180*/  BRA `(.L_x_20) ;  /* 0xffffff94009c7947 */ /* 0x000fea000383ffff */
.L_x_26:
[----:B-1----:R1:W2:Y:S02]  /*8190*/  SYNCS.PHASECHK.TRANS64.TRYWAIT P1, [R5+URZ], R4 ;  /* 0x00000004050075a7 */ /* 0x0022a4000802017f */
[----:B--2---:R-:W-:Y:S05]  /*81a0*/  @!P1 NANOSLEEP.SYNCS 0x989680 ;  /* 0x009896800000995d */ /* 0x004fea0003900000 */
[----:B------:R-:W2:Y:S02]  /*81b0*/  @!P1 SYNCS.PHASECHK.TRANS64 P1, [R5+URZ], R4 ;  /* 0x00000004050095a7 */ /* 0x000ea4000802007f */
[----:B--2---:R-:W-:Y:S05]  /*81c0*/  @!P1 BRA `(.L_x_26) ;  /* 0xfffffffc00f09947 */ /* 0x004fea000383ffff */
[----:B------:R-:W-:Y:S05]  /*81d0*/  BRA `(.L_x_25) ;  /* 0xffffff9800787947 */ /* 0x000fea000383ffff */
.L_x_169:
[----:B------:R-:W-:Y:S01]  /*81e0*/  BSSY B1, `(.L_x_191) ;  /* 0x0000006000017945 */ /* 0x000fe20003800000 */
[----:B------:R-:W-:-:S07]  /*81f0*/  IMAD.MOV.U32 R15, RZ, RZ, -0x1 ;  /* 0xffffffffff0f7424 */ /* 0x000fce00078e00ff */
[----:B------:R-:W-:Y:S05]  /*8200*/  WARPSYNC.COLLECTIVE R15, `(.L_x_192) ;  /* 0x000000000f0c7348 */ /* 0x000fea0003c00000 */
[----:B------:R-:W-:Y:S02]  /*8210*/  ELECT P6, UR62, PT ;  /* 0x00000000003e782f */ /* 0x000fe400038c0000 */
[----:B------:R-:W-:Y:S01]  /*8220*/  MOV R14, UR62 ;  /* 0x0000003e000e7c02 */ /* 0x000fe20008000f00 */
[----:B------:R-:W-:Y:S10]  /*8230*/  ENDCOLLECTIVE ;  /* 0x000000000000791b */ /* 0x000ff40003800000 */
.L_x_192:
[----:B------:R-:W-:Y:S05]  /*8240*/  BSYNC B1 ;  /* 0x0000000000017941 */ /* 0x000fea0003800000 */
.L_x_191:
[----:B------:R-:W-:Y:S05]  /*8250*/  BRA `(.L_x_193) ;  /* 0xffffffec00887947 */ /* 0x000fea000383ffff */
.L_x_172:
[----:B-1----:R1:W2:Y:S02]  /*8260*/  SYNCS.PHASECHK.TRANS64.TRYWAIT P0, [R24+URZ+0x38], R15 ;  /* 0x0000380f180075a7 */ /* 0x0022a4000800017f */
[----:B--2---:R-:W-:Y:S05]  /*8270*/  @!P0 NANOSLEEP.SYNCS 0x989680 ;  /* 0x009896800000895d */ /* 0x004fea0003900000 */
[----:B------:R-:W2:Y:S02]  /*8280*/  @!P0 SYNCS.PHASECHK.TRANS64 P0, [R24+URZ+0x38], R15 ;  /* 0x0000380f180085a7 */ /* 0x000ea4000800007f */
[----:B--2---:R-:W-:Y:S05]  /*8290*/  @!P0 BRA `(.L_x_172) ;  /* 0xfffffffc00f08947 */ /* 0x004fea000383ffff */
[----:B------:R-:W-:Y:S05]  /*82a0*/  BRA `(.L_x_194) ;  /* 0xffffffec00d07947 */ /* 0x000fea000383ffff */
.L_x_180:
[----:B------:R-:W-:Y:S01]  /*82b0*/  BSSY B0, `(.L_x_195) ;  /* 0x0000006000007945 */ /* 0x000fe20003800000 */
[----:B------:R-:W-:-:S07]  /*82c0*/  IMAD.MOV.U32 R15, RZ, RZ, -0x1 ;  /* 0xffffffffff0f7424 */ /* 0x000fce00078e00ff */
[----:B------:R-:W-:Y:S05]  /*82d0*/  WARPSYNC.COLLECTIVE R15, `(.L_x_196) ;  /* 0x000000000f0c7348 */ /* 0x000fea0003c00000 */
[----:B------:R-:W-:Y:S02]  /*82e0*/  ELECT P6, UR62, PT ;  /* 0x00000000003e782f */ /* 0x000fe400038c0000 */
[----:B------:R-:W-:Y:S01]  /*82f0*/  MOV R14, UR62 ;  /* 0x0000003e000e7c02 */ /* 0x000fe20008000f00 */
[----:B------:R-:W-:Y:S10]  /*8300*/  ENDCOLLECTIVE ;  /* 0x000000000000791b */ /* 0x000ff40003800000 */
.L_x_196:
[----:B------:R-:W-:Y:S05]  /*8310*/  BSYNC B0 ;  /* 0x0000000000007941 */ /* 0x000fea0003800000 */
.L_x_195:
[----:B------:R-:W-:Y:S05]  /*8320*/  BRA `(.L_x_197) ;  /* 0xfffffff800647947 */ /* 0x000fea000383ffff */
.L_x_184:
[----:B0-----:R0:W1:Y:S02]  /*8330*/  SYNCS.PHASECHK.TRANS64.TRYWAIT P0, [R7+URZ], R2 ;  /* 0x00000002070075a7 */ /* 0x001064000800017f */
[----:B-1----:R-:W-:Y:S05]  /*8340*/  @!P0 NANOSLEEP.SYNCS 0x989680 ;  /* 0x009896800000895d */ /* 0x002fea0003900000 */
[----:B------:R-:W1:Y:S02]  /*8350*/  @!P0 SYNCS.PHASECHK.TRANS64 P0, [R7+URZ], R2 ;  /* 0x00000002070085a7 */ /* 0x000e64000800007f */
[----:B-1----:R-:W-:Y:S05]  /*8360*/  @!P0 BRA `(.L_x_184) ;  /* 0xfffffffc00f08947 */ /* 0x002fea000383ffff */
[----:B------:R-:W-:Y:S05]  /*8370*/  BRA `(.L_x_198) ;  /* 0xfffffff800a47947 */ /* 0x000fea000383ffff */
.L_x_185:
[----:B0-----:R0:W1:Y:S02]  /*8380*/  SYNCS.PHASECHK.TRANS64.TRYWAIT P0, [R6+URZ], R3 ;  /* 0x00000003060075a7 */ /* 0x001064000800017f */
[----:B-1----:R-:W-:Y:S05]  /*8390*/  @!P0 NANOSLEEP.SYNCS 0x989680 ;  /* 0x009896800000895d */ /* 0x002fea0003900000 */
[----:B------:R-:W1:Y:S02]  /*83a0*/  @!P0 SYNCS.PHASECHK.TRANS64 P0, [R6+URZ], R3 ;  /* 0x00000003060085a7 */ /* 0x000e64000800007f */
[----:B-1----:R-:W-:Y:S05]  /*83b0*/  @!P0 BRA `(.L_x_185) ;  /* 0xfffffffc00f08947 */ /* 0x002fea000383ffff */
[----:B------:R-:W-:Y:S05]  /*83c0*/  BRA `(.L_x_199) ;  /* 0xfffffff800b47947 */ /* 0x000fea000383ffff */
.L_x_186:
[----:B0-----:R0:W1:Y:S02]  /*83d0*/  SYNCS.PHASECHK.TRANS64.TRYWAIT P0, [R7+URZ], R4 ;  /* 0x00000004070075a7 */ /* 0x001064000800017f */
[----:B-1----:R-:W-:Y:S05]  /*83e0*/  @!P0 NANOSLEEP.SYNCS 0x989680 ;  /* 0x009896800000895d */ /* 0x002fea0003900000 */
[----:B------:R-:W1:Y:S02]  /*83f0*/  @!P0 SYNCS.PHASECHK.TRANS64 P0, [R7+URZ], R4 ;  /* 0x00000004070085a7 */ /* 0x000e64000800007f */
[----:B-1----:R-:W-:Y:S05]  /*8400*/  @!P0 BRA `(.L_x_186) ;  /* 0xfffffffc00f08947 */ /* 0x002fea000383ffff */
[----:B------:R-:W-:Y:S05]  /*8410*/  BRA `(.L_x_200) ;  /* 0xfffffff800c47947 */ /* 0x000fea000383ffff */
.L_x_187:
[----:B0-----:R0:W1:Y:S02]  /*8420*/  SYNCS.PHASECHK.TRANS64.TRYWAIT P0, [R6+URZ], R3 ;  /* 0x00000003060075a7 */ /* 0x001064000800017f */
[----:B-1----:R-:W-:Y:S05]  /*8430*/  @!P0 NANOSLEEP.SYNCS 0x989680 ;  /* 0x009896800000895d */ /* 0x002fea0003900000 */
[----:B------:R-:W1:Y:S02]  /*8440*/  @!P0 SYNCS.PHASECHK.TRANS64 P0, [R6+URZ], R3 ;  /* 0x00000003060085a7 */ /* 0x000e64000800007f */
[----:B-1----:R-:W-:Y:S05]  /*8450*/  @!P0 BRA `(.L_x_187) ;  /* 0xfffffffc00f08947 */ /* 0x002fea000383ffff */
[----:B------:R-:W-:Y:S05]  /*8460*/  BRA `(.L_x_201) ;  /* 0xfffffff800d47947 */ /* 0x000fea000383ffff */
.L_x_188:
[----:B0-----:R0:W1:Y:S02]  /*8470*/  SYNCS.PHASECHK.TRANS64.TRYWAIT P0, [R7+URZ], R4 ;  /* 0x00000004070075a7 */ /* 0x001064000800017f */
[----:B-1----:R-:W-:Y:S05]  /*8480*/  @!P0 NANOSLEEP.SYNCS 0x989680 ;  /* 0x009896800000895d */ /* 0x002fea0003900000 */
[----:B------:R-:W1:Y:S02]  /*8490*/  @!P0 SYNCS.PHASECHK.TRANS64 P0, [R7+URZ], R4 ;  /* 0x00000004070085a7 */ /* 0x000e64000800007f */
[----:B-1----:R-:W-:Y:S05]  /*84a0*/  @!P0 BRA `(.L_x_188) ;  /* 0xfffffffc00f08947 */ /* 0x002fea000383ffff */
[----:B------:R-:W-:Y:S05]  /*84b0*/  BRA `(.L_x_202) ;  /* 0xfffffff800e47947 */ /* 0x000fea000383ffff */
.L_x_189:
[----:B-1----:R1:W2:Y:S02]  /*84c0*/  SYNCS.PHASECHK.TRANS64.TRYWAIT P0, [R6+URZ], R3 ;  /* 0x00000003060075a7 */ /* 0x0022a4000800017f */
[----:B--2---:R-:W-:Y:S05]  /*84d0*/  @!P0 NANOSLEEP.SYNCS 0x989680 ;  /* 0x009896800000895d */ /* 0x004fea0003900000 */
[----:B------:R-:W2:Y:S02]  /*84e0*/  @!P0 SYNCS.PHASECHK.TRANS64 P0, [R6+URZ], R3 ;  /* 0x00000003060085a7 */ /* 0x000ea4000800007f */
[----:B--2---:R-:W-:Y:S05]  /*84f0*/  @!P0 BRA `(.L_x_189) ;  /* 0xfffffffc00f08947 */ /* 0x004fea000383ffff */
[----:B------:R-:W-:Y:S05]  /*8500*/  BRA `(.L_x_203) ;  /* 0xfffffff800ec7947 */ /* 0x000fea000383ffff */
.L_x_204:
[----:B------:R-:W-:-:S00]  /*8510*/  BRA `(.L_x_204) ;  /* 0xfffffffc00fc7947 */ /* 0x000fc0000383ffff */
[----:B------:R-:W-:-:S00]  /*8520*/  NOP ;  /* 0x0000000000007918 */ /* 0x000fc00000000000 */
        /* <DEDUP_REMOVED lines=13> */
.L_x_205:


//--------------------- .nv.global.init           --------------------------
	.section	.nv.global.init,"aw",@progbits
.nv.global.init:
	.type		$str$22,@object
	.size		$str$22,($str$23 - $str$22)
$str$22:
        /*0000*/ 	.byte	0x6b, 0x5f, 0x74, 0x69, 0x6c, 0x65, 0x5f, 0x63, 0x6f, 0x75, 0x6e, 0x74, 0x20, 0x3e, 0x3d, 0x20
        /*0010*/ 	.byte	0x31, 0x00
	.type		$str$23,@object
	.size		$str$23,(__unnamed_1 - $str$23)
$str$23:
        /*0012*/ 	.byte	0x2f, 0x74, 0x6d, 0x70, 0x2f, 0x63, 0x75, 0x74, 0x6c, 0x61, 0x73, 0x73, 0x5f, 0x73, 0x77, 0x65
        /*0022*/ 	.byte	0x65, 0x70, 0x5f, 0x73, 0x72, 0x63, 0x2f, 0x69, 0x6e, 0x63, 0x6c, 0x75, 0x64, 0x65, 0x2f, 0x63
        /*0032*/ 	.byte	0x75, 0x74, 0x6c, 0x61, 0x73, 0x73, 0x2f, 0x67, 0x65, 0x6d, 0x6d, 0x2f, 0x63, 0x6f, 0x6c, 0x6c
        /*0042*/ 	.byte	0x65, 0x63, 0x74, 0x69, 0x76, 0x65, 0x2f, 0x73, 0x6d, 0x39, 0x30, 0x5f, 0x6d, 0x6d, 0x61, 0x5f
        /*0052*/ 	.byte	0x74, 0x6d, 0x61, 0x5f, 0x67, 0x6d, 0x6d, 0x61, 0x5f, 0x73, 0x73, 0x5f, 0x77, 0x61, 0x72, 0x70
        /*0062*/ 	.byte	0x73, 0x70, 0x65, 0x63, 0x69, 0x61, 0x6c, 0x69, 0x7a, 0x65, 0x64, 0x2e, 0x68, 0x70, 0x70, 0x00
	.type		__unnamed_1,@object
	.size		__unnamed_1,(.L_0 - __unnamed_1)
__unnamed_1:
        /*0072*/ 	.byte	0x76, 0x6f, 0x69, 0x64, 0x20, 0x63, 0x75, 0x74, 0x6c, 0x61, 0x73, 0x73, 0x3a, 0x3a, 0x67, 0x65
        /* <DEDUP_REMOVED lines=180> */
        /*0bc2*/ 	.byte	0x6e, 0x74, 0x69, 0x74, 0x79, 0x5d, 0x00
.L_0:


//--------------------- .nv.shared._ZN7cutlass13device_kernelINS_4gemm6kernel13GemmUniversalIN4cute5tupleIJiiiiEEENS1_10collective13CollectiveMmaINS1_34MainloopSm90TmaGmmaWarpSpecializedILi7ENS5_IJNS4_1CILi2EEENSA_ILi1EEESC_EEENS1_35KernelTmaWarpSpecializedCooperativeEEENS5_IJNSA_ILi128EEESG_NSA_ILi64EEEEEENS_6half_tENS5_IJSC_llEEESJ_SK_NS4_8TiledMMAINS4_8MMA_AtomIJNS4_4SM904GMMA26MMA_64x128x16_F32F16F16_SSILNSO_5MajorE1ELSQ_1ELNSO_7ScaleInE1ELSR_1EEEEEENS4_6LayoutISD_NS5_IJSC_NSA_ILi0EEESV_EEEEENS5_IJNS4_10UnderscoreESY_SY_EEEEENS4_13SM90_TMA_LOADENS4_14ComposedLayoutINS4_7SwizzleILi3ELi4ELi3EEENS4_18smem_ptr_flag_bitsILi16EEENSU_INS5_IJSH_NSA_ILi8EEEEEENS5_IJSC_SH_EEEEEEEvNS4_8identityENS4_23SM90_TMA_LOAD_MULTICASTES1B_vS1C_EENS_8epilogue10collective6detail29Sm90TmaWarpSpecializedAdapterINS1G_15DefaultEpilogueISJ_NS5_IJlSC_lEEES1K_NS1F_6thread17LinearCombinationISJ_Li1EffLNS1L_9ScaleType4KindE0ELNS_15FloatRoundStyleE2ESJ_EENS1_15EpilogueDefaultEEEEEvvEEEEvNT_6ParamsE --------------------------
	.section	.nv.shared._ZN7cutlass13device_kernelINS_4gemm6kernel13GemmUniversalIN4cute5tupleIJiiiiEEENS1_10collective13CollectiveMmaINS1_34MainloopSm90TmaGmmaWarpSpecializedILi7ENS5_IJNS4_1CILi2EEENSA_ILi1EEESC_EEENS1_35KernelTmaWarpSpecializedCooperativeEEENS5_IJNSA_ILi128EEESG_NSA_ILi64EEEEEENS_6half_tENS5_IJSC_llEEESJ_SK_NS4_8TiledMMAINS4_8MMA_AtomIJNS4_4SM904GMMA26MMA_64x128x16_F32F16F16_SSILNSO_5MajorE1ELSQ_1ELNSO_7ScaleInE1ELSR_1EEEEEENS4_6LayoutISD_NS5_IJSC_NSA_ILi0EEESV_EEEEENS5_IJNS4_10UnderscoreESY_SY_EEEEENS4_13SM90_TMA_LOADENS4_14ComposedLayoutINS4_7SwizzleILi3ELi4ELi3EEENS4_18smem_ptr_flag_bitsILi16EEENSU_INS5_IJSH_NSA_ILi8EEEEEENS5_IJSC_SH_EEEEEEEvNS4_8identityENS4_23SM90_TMA_LOAD_MULTICASTES1B_vS1C_EENS_8epilogue10collective6detail29Sm90TmaWarpSpecializedAdapterINS1G_15DefaultEpilogueISJ_NS5_IJlSC_lEEES1K_NS1F_6thread17LinearCombinationISJ_Li1EffLNS1L_9ScaleType4KindE0ELNS_15FloatRoundStyleE2ESJ_EENS1_15EpilogueDefaultEEEEEvvEEEEvNT_6ParamsE,"aw",@nobits
	.sectionflags	@""
	.align	16
	.zero		1024


//--------------------- .nv.shared.reserved.0     --------------------------
	.section	.nv.shared.reserved.0,"aw",@nobits
	.weak		__nv_reservedSMEM_offset_0_alias
	.size		__nv_reservedSMEM_offset_0_alias, 0, 0
	.other		__nv_reservedSMEM_offset_0_alias,@"STO_CUDA_RESERVED_SHARED STV_DEFAULT"
__nv_reservedSMEM_offset_0_alias:
	.zero		0


//--------------------- .nv.global                --------------------------
	.section	.nv.global,"aw",@nobits
.nv.global:
	.type		_ZN40_INTERNAL_afb40d94_4_k_cu_06f4c6db_348424cute1_E,@object
	.size		_ZN40_INTERNAL_afb40d94_4_k_cu_06f4c6db_348424cute1_E,(_ZN40_INTERNAL_afb40d94_4_k_cu_06f4c6db_348424cuda3std3__45__cpo6cbeginE - _ZN40_INTERNAL_afb40d94_4_k_cu_06f4c6db_348424cute1_E)
_ZN40_INTERNAL_afb40d94_4_k_cu_06f4c6db_348424cute1_E:
	.zero		1
	.type		_ZN40_INTERNAL_afb40d94_4_k_cu_06f4c6db_348424cuda3std3__45__cpo6cbeginE,@object
	.size		_ZN40_INTERNAL_afb40d94_4_k_cu_06f4c6db_348424cuda3std3__45__cpo6cbeginE,(_ZN40_INTERNAL_afb40d94_4_k_cu_06f4c6db_348424cuda3std3__48in_placeE - _ZN40_INTERNAL_afb40d94_4_k_cu_06f4c6db_348424cuda3std3__45__cpo6cbeginE)
_ZN40_INTERNAL_afb40d94_4_k_cu_06f4c6db_348424cuda3std3__45__cpo6cbeginE:
	.zero		1
	.type		_ZN40_INTERNAL_afb40d94_4_k_cu_06f4c6db_348424cuda3std3__48in_placeE,@object
	.size		_ZN40_INTERNAL_afb40d94_4_k_cu_06f4c6db_348424cuda3std3__48in_placeE,(_ZN40_INTERNAL_afb40d94_4_k_cu_06f4c6db_348424cuda3std6ranges3__45__cpo9iter_moveE - _ZN40_INTERNAL_afb40d94_4_k_cu_06f4c6db_348424cuda3std3__48in_placeE)
_ZN40_INTERNAL_afb40d94_4_k_cu_06f4c6db_348424cuda3std3__48in_placeE:
	.zero		1
	.type		_ZN40_INTERNAL_afb40d94_4_k_cu_06f4c6db_348424cuda3std6ranges3__45__cpo9iter_moveE,@object
	.size		_ZN40_INTERNAL_afb40d94_4_k_cu_06f4c6db_348424cuda3std6ranges3__45__cpo9iter_moveE,(_ZN40_INTERNAL_afb40d94_4_k_cu_06f4c6db_348424cuda3std3__45__cpo5beginE - _ZN40_INTERNAL_afb40d94_4_k_cu_06f4c6db_348424cuda3std6ranges3__45__cpo9iter_moveE)
_ZN40_INTERNAL_afb40d94_4_k_cu_06f4c6db_348424cuda3std6ranges3__45__cpo9iter_moveE:
	.zero		1
	.type		_ZN40_INTERNAL_afb40d94_4_k_cu_06f4c6db_348424cuda3std3__45__cpo5beginE,@object
	.size		_ZN40_INTERNAL_afb40d94_4_k_cu_06f4c6db_348424cuda3std3__45__cpo5beginE,(_ZN40_INTERNAL_afb40d94_4_k_cu_06f4c6db_348424cuda3std3__442_GLOBAL__N__afb40d94_4_k_cu_06f4c6db_348426ignoreE - _ZN40_INTERNAL_afb40d94_4_k_cu_06f4c6db_348424cuda3std3__45__cpo5beginE)
_ZN40_INTERNAL_afb40d94_4_k_cu_06f4c6db_348424cuda3std3__45__cpo5beginE:
	.zero		1
	.type		_ZN40_INTERNAL_afb40d94_4_k_cu_06f4c6db_348424cuda3std3__442_GLOBAL__N__afb40d94_4_k_cu_06f4c6db_348426ignoreE,@object
	.size		_ZN40_INTERNAL_afb40d94_4_k_cu_06f4c6db_348424cuda3std3__442_GLOBAL__N__afb40d94_4_k_cu_06f4c6db_348426ignoreE,(_ZN40_INTERNAL_afb40d94_4_k_cu_06f4c6db_348424cute7productE - _ZN40_INTERNAL_afb40d94_4_k_cu_06f4c6db_348424cuda3std3__442_GLOBAL__N__afb40d94_4_k_cu_06f4c6db_348426ignoreE)
_ZN40_INTERNAL_afb40d94_4_k_cu_06f4c6db_348424cuda3std3__442_GLOBAL__N__afb40d94_4_k_cu_06f4c6db_348426ignoreE:
	.zero		1
	.type		_ZN40_INTERNAL_afb40d94_4_k_cu_06f4c6db_348424cute7productE,@object
	.size		_ZN40_INTERNAL_afb40d94_4_k_cu_06f4c6db_348424cute7productE,(_ZN40_INTERNAL_afb40d94_4_k_cu_06f4c6db_348424cuda3std3__45__cpo3endE - _ZN40_INTERNAL_afb40d94_4_k_cu_06f4c6db_348424cute7productE)
_ZN40_INTERNAL_afb40d94_4_k_cu_06f4c6db_348424cute7productE:
	.zero		1
	.type		_ZN40_INTERNAL_afb40d94_4_k_cu_06f4c6db_348424cuda3std3__45__cpo3endE,@object
	.size		_ZN40_INTERNAL_afb40d94_4_k_cu_06f4c6db_348424cuda3std3__45__cpo3endE,(_ZN40_INTERNAL_afb40d94_4_k_cu_06f4c6db_348424cuda3std3__419piecewise_constructE - _ZN40_INTERNAL_afb40d94_4_k_cu_06f4c6db_348424cuda3std3__45__cpo3endE)
_ZN40_INTERNAL_afb40d94_4_k_cu_06f4c6db_348424cuda3std3__45__cpo3endE:
	.zero		1
	.type		_ZN40_INTERNAL_afb40d94_4_k_cu_06f4c6db_348424cuda3std3__419piecewise_constructE,@object
	.size		_ZN40_INTERNAL_afb40d94_4_k_cu_06f4c6db_348424cuda3std3__419piecewise_constructE,(_ZN40_INTERNAL_afb40d94_4_k_cu_06f4c6db_348424cuda3std3__45__cpo4cendE - _ZN40_INTERNAL_afb40d94_4_k_cu_06f4c6db_348424cuda3std3__419piecewise_constructE)
_ZN40_INTERNAL_afb40d94_4_k_cu_06f4c6db_348424cuda3std3__419piecewise_constructE:
	.zero		1
	.type		_ZN40_INTERNAL_afb40d94_4_k_cu_06f4c6db_348424cuda3std3__45__cpo4cendE,@object
	.size		_ZN40_INTERNAL_afb40d94_4_k_cu_06f4c6db_348424cuda3std3__45__cpo4cendE,(_ZN40_INTERNAL_afb40d94_4_k_cu_06f4c6db_348424cuda3std6ranges3__45__cpo4swapE - _ZN40_INTERNAL_afb40d94_4_k_cu_06f4c6db_348424cuda3std3__45__cpo4cendE)
_ZN40_INTERNAL_afb40d94_4_k_cu_06f4c6db_348424cuda3std3__45__cpo4cendE:
	.zero		1
	.type		_ZN40_INTERNAL_afb40d94_4_k_cu_06f4c6db_348424cuda3std6ranges3__45__cpo4swapE,@object
	.size		_ZN40_INTERNAL_afb40d94_4_k_cu_06f4c6db_348424cuda3std6ranges3__45__cpo4swapE,(.L_8 - _ZN40_INTERNAL_afb40d94_4_k_cu_06f4c6db_348424cuda3std6ranges3__45__cpo4swapE)
_ZN40_INTERNAL_afb40d94_4_k_cu_06f4c6db_348424cuda3std6ranges3__45__cpo4swapE:
	.zero		1
.L_8:


//--------------------- .nv.constant0._ZN7cutlass13device_kernelINS_4gemm6kernel13GemmUniversalIN4cute5tupleIJiiiiEEENS1_10collective13CollectiveMmaINS1_34MainloopSm90TmaGmmaWarpSpecializedILi7ENS5_IJNS4_1CILi2EEENSA_ILi1EEESC_EEENS1_35KernelTmaWarpSpecializedCooperativeEEENS5_IJNSA_ILi128EEESG_NSA_ILi64EEEEEENS_6half_tENS5_IJSC_llEEESJ_SK_NS4_8TiledMMAINS4_8MMA_AtomIJNS4_4SM904GMMA26MMA_64x128x16_F32F16F16_SSILNSO_5MajorE1ELSQ_1ELNSO_7ScaleInE1ELSR_1EEEEEENS4_6LayoutISD_NS5_IJSC_NSA_ILi0EEESV_EEEEENS5_IJNS4_10UnderscoreESY_SY_EEEEENS4_13SM90_TMA_LOADENS4_14ComposedLayoutINS4_7SwizzleILi3ELi4ELi3EEENS4_18smem_ptr_flag_bitsILi16EEENSU_INS5_IJSH_NSA_ILi8EEEEEENS5_IJSC_SH_EEEEEEEvNS4_8identityENS4_23SM90_TMA_LOAD_MULTICASTES1B_vS1C_EENS_8epilogue10collective6detail29Sm90TmaWarpSpecializedAdapterINS1G_15DefaultEpilogueISJ_NS5_IJlSC_lEEES1K_NS1F_6thread17LinearCombinationISJ_Li1EffLNS1L_9ScaleType4KindE0ELNS_15FloatRoundStyleE2ESJ_EENS1_15EpilogueDefaultEEEEEvvEEEEvNT_6ParamsE --------------------------
	.section	.nv.constant0._ZN7cutlass13device_kernelINS_4gemm6kernel13GemmUniversalIN4cute5tupleIJiiiiEEENS1_10collective13CollectiveMmaINS1_34MainloopSm90TmaGmmaWarpSpecializedILi7ENS5_IJNS4_1CILi2EEENSA_ILi1EEESC_EEENS1_35KernelTmaWarpSpecializedCooperativeEEENS5_IJNSA_ILi128EEESG_NSA_ILi64EEEEEENS_6half_tENS5_IJSC_llEEESJ_SK_NS4_8TiledMMAINS4_8MMA_AtomIJNS4_4SM904GMMA26MMA_64x128x16_F32F16F16_SSILNSO_5MajorE1ELSQ_1ELNSO_7ScaleInE1ELSR_1EEEEEENS4_6LayoutISD_NS5_IJSC_NSA_ILi0EEESV_EEEEENS5_IJNS4_10UnderscoreESY_SY_EEEEENS4_13SM90_TMA_LOADENS4_14ComposedLayoutINS4_7SwizzleILi3ELi4ELi3EEENS4_18smem_ptr_flag_bitsILi16EEENSU_INS5_IJSH_NSA_ILi8EEEEEENS5_IJSC_SH_EEEEEEEvNS4_8identityENS4_23SM90_TMA_LOAD_MULTICASTES1B_vS1C_EENS_8epilogue10collective6detail29Sm90TmaWarpSpecializedAdapterINS1G_15DefaultEpilogueISJ_NS5_IJlSC_lEEES1K_NS1F_6thread17LinearCombinationISJ_Li1EffLNS1L_9ScaleType4KindE0ELNS_15FloatRoundStyleE2ESJ_EENS1_15EpilogueDefaultEEEEEvvEEEEvNT_6ParamsE,"a",@progbits
	.sectionflags	@""
	.align	4
.nv.constant0._ZN7cutlass13device_kernelINS_4gemm6kernel13GemmUniversalIN4cute5tupleIJiiiiEEENS1_10collective13CollectiveMmaINS1_34MainloopSm90TmaGmmaWarpSpecializedILi7ENS5_IJNS4_1CILi2EEENSA_ILi1EEESC_EEENS1_35KernelTmaWarpSpecializedCooperativeEEENS5_IJNSA_ILi128EEESG_NSA_ILi64EEEEEENS_6half_tENS5_IJSC_llEEESJ_SK_NS4_8TiledMMAINS4_8MMA_AtomIJNS4_4SM904GMMA26MMA_64x128x16_F32F16F16_SSILNSO_5MajorE1ELSQ_1ELNSO_7ScaleInE1ELSR_1EEEEEENS4_6LayoutISD_NS5_IJSC_NSA_ILi0EEESV_EEEEENS5_IJNS4_10UnderscoreESY_SY_EEEEENS4_13SM90_TMA_LOADENS4_14ComposedLayoutINS4_7SwizzleILi3ELi4ELi3EEENS4_18smem_ptr_flag_bitsILi16EEENSU_INS5_IJSH_NSA_ILi8EEEEEENS5_IJSC_SH_EEEEEEEvNS4_8identityENS4_23SM90_TMA_LOAD_MULTICASTES1B_vS1C_EENS_8epilogue10collective6detail29Sm90TmaWarpSpecializedAdapterINS1G_15DefaultEpilogueISJ_NS5_IJlSC_lEEES1K_NS1F_6thread17LinearCombinationISJ_Li1EffLNS1L_9ScaleType4KindE0ELNS_15FloatRoundStyleE2ESJ_EENS1_15EpilogueDefaultEEEEEvvEEEEvNT_6ParamsE:
	.zero		1664


//--------------------- SYMBOLS --------------------------

	.type		.nv.reservedSmem.offset0,@object
	.size		.nv.reservedSmem.offset0,0x4
	.type		__assertfail,@function
